	.target	sm_90a

	.elftype	@"ET_EXEC"


//--------------------- .note.nv.tkinfo           --------------------------
	.section	.note.nv.tkinfo,"",@"SHT_NOTE"
	.sectionflags	@"SHF_NOTE_NV_TKINFO"
	.tkinfo
        /*0018*/ 	.word	0x00000002
        /*0030*/ 	.string	""
        /*0030*/ 	.string	"ptxas"
        /*0030*/ 	.string	"Cuda compilation tools, release 13.0, V13.0.88"
        /*0030*/ 	.string	"Build cuda_13.0.r13.0/compiler.36424714_0"
        /*0030*/ 	.string	"-arch sm_90a -m 64 "



//--------------------- .note.nv.cuinfo           --------------------------
	.section	.note.nv.cuinfo,"",@"SHT_NOTE"
	.sectionflags	@"SHF_NOTE_NV_CUINFO"
        /*0018*/ 	.short	0x0002
        /*001a*/ 	.short	0x005a
        /*001c*/ 	.short	0x0082
	.zero		2


//--------------------- .nv.info                  --------------------------
	.section	.nv.info,"",@"SHT_CUDA_INFO"
	.align	4


	//----- nvinfo : EIATTR_REGCOUNT
	.align		4
        /*0000*/ 	.byte	0x04, 0x2f
        /*0002*/ 	.short	(.L_15 - .L_14)
	.align		4
.L_14:
        /*0004*/ 	.word	index@(_ZN7cutlass13device_kernelINS_4gemm6kernel13GemmUniversalIN4cute5tupleIJiiiiEEENS1_10collective13CollectiveMmaINS1_34MainloopSm90TmaGmmaWarpSpecializedILi5ENS5_IJNS4_1CILi2EEENSA_ILi4EEENSA_ILi1EEEEEENS1_32KernelTmaWarpSpecializedPingpongEEENS5_IJNSA_ILi64EEENSA_ILi256EEESH_EEENS_6half_tENS5_IJlSD_lEEESK_SL_NS4_8TiledMMAINS4_8MMA_AtomIJNS4_4SM904GMMA26MMA_64x256x16_F32F16F16_SSILNSP_5MajorE0ELSR_0ELNSP_7ScaleInE1ELSS_1EEEEEENS4_6LayoutINS5_IJSD_SD_SD_EEENS5_IJNSA_ILi0EEESX_SX_EEEEENS5_IJNS4_10UnderscoreES10_S10_EEEEENS4_23SM90_TMA_LOAD_MULTICASTENS4_14ComposedLayoutINS4_7SwizzleILi3ELi4ELi3EEENS4_18smem_ptr_flag_bitsILi16EEENSV_INS5_IJNSA_ILi8EEESH_EEENS5_IJSH_SD_EEEEEEEvNS4_8identityES13_S1D_vS1E_EENS_8epilogue10collective6detail29Sm90TmaWarpSpecializedAdapterINS1H_15DefaultEpilogueISK_SL_SL_NS1G_6thread17LinearCombinationISK_Li1EffLNS1L_9ScaleType4KindE0ELNS_15FloatRoundStyleE2ESK_EENS1_15EpilogueDefaultEEEEEvvEEEEvNT_6ParamsE)
        /*0008*/ 	.word	0x000000a8


	//----- nvinfo : EIATTR_FRAME_SIZE
	.align		4
.L_15:
        /*000c*/ 	.byte	0x04, 0x11
        /*000e*/ 	.short	(.L_17 - .L_16)
	.align		4
.L_16:
        /*0010*/ 	.word	index@(_ZN7cutlass13device_kernelINS_4gemm6kernel13GemmUniversalIN4cute5tupleIJiiiiEEENS1_10collective13CollectiveMmaINS1_34MainloopSm90TmaGmmaWarpSpecializedILi5ENS5_IJNS4_1CILi2EEENSA_ILi4EEENSA_ILi1EEEEEENS1_32KernelTmaWarpSpecializedPingpongEEENS5_IJNSA_ILi64EEENSA_ILi256EEESH_EEENS_6half_tENS5_IJlSD_lEEESK_SL_NS4_8TiledMMAINS4_8MMA_AtomIJNS4_4SM904GMMA26MMA_64x256x16_F32F16F16_SSILNSP_5MajorE0ELSR_0ELNSP_7ScaleInE1ELSS_1EEEEEENS4_6LayoutINS5_IJSD_SD_SD_EEENS5_IJNSA_ILi0EEESX_SX_EEEEENS5_IJNS4_10UnderscoreES10_S10_EEEEENS4_23SM90_TMA_LOAD_MULTICASTENS4_14ComposedLayoutINS4_7SwizzleILi3ELi4ELi3EEENS4_18smem_ptr_flag_bitsILi16EEENSV_INS5_IJNSA_ILi8EEESH_EEENS5_IJSH_SD_EEEEEEEvNS4_8identityES13_S1D_vS1E_EENS_8epilogue10collective6detail29Sm90TmaWarpSpecializedAdapterINS1H_15DefaultEpilogueISK_SL_SL_NS1G_6thread17LinearCombinationISK_Li1EffLNS1L_9ScaleType4KindE0ELNS_15FloatRoundStyleE2ESK_EENS1_15EpilogueDefaultEEEEEvvEEEEvNT_6ParamsE)
        /*0014*/ 	.word	0x00000008


	//----- nvinfo : EIATTR_MIN_STACK_SIZE
	.align		4
.L_17:
        /*0018*/ 	.byte	0x04, 0x12
        /*001a*/ 	.short	(.L_19 - .L_18)
	.align		4
.L_18:
        /*001c*/ 	.word	index@(_ZN7cutlass13device_kernelINS_4gemm6kernel13GemmUniversalIN4cute5tupleIJiiiiEEENS1_10collective13CollectiveMmaINS1_34MainloopSm90TmaGmmaWarpSpecializedILi5ENS5_IJNS4_1CILi2EEENSA_ILi4EEENSA_ILi1EEEEEENS1_32KernelTmaWarpSpecializedPingpongEEENS5_IJNSA_ILi64EEENSA_ILi256EEESH_EEENS_6half_tENS5_IJlSD_lEEESK_SL_NS4_8TiledMMAINS4_8MMA_AtomIJNS4_4SM904GMMA26MMA_64x256x16_F32F16F16_SSILNSP_5MajorE0ELSR_0ELNSP_7ScaleInE1ELSS_1EEEEEENS4_6LayoutINS5_IJSD_SD_SD_EEENS5_IJNSA_ILi0EEESX_SX_EEEEENS5_IJNS4_10UnderscoreES10_S10_EEEEENS4_23SM90_TMA_LOAD_MULTICASTENS4_14ComposedLayoutINS4_7SwizzleILi3ELi4ELi3EEENS4_18smem_ptr_flag_bitsILi16EEENSV_INS5_IJNSA_ILi8EEESH_EEENS5_IJSH_SD_EEEEEEEvNS4_8identityES13_S1D_vS1E_EENS_8epilogue10collective6detail29Sm90TmaWarpSpecializedAdapterINS1H_15DefaultEpilogueISK_SL_SL_NS1G_6thread17LinearCombinationISK_Li1EffLNS1L_9ScaleType4KindE0ELNS_15FloatRoundStyleE2ESK_EENS1_15EpilogueDefaultEEEEEvvEEEEvNT_6ParamsE)
        /*0020*/ 	.word	0x00000008
.L_19:


//--------------------- .nv.compat                --------------------------
	.section	.nv.compat,"",@"SHT_CUDA_COMPAT_INFO"
	.align	4
        /*0000*/ 	.byte	0x02, 0x09, 0x01, 0x00, 0x02, 0x02, 0x04, 0x00, 0x02, 0x05, 0x05, 0x00, 0x03, 0x07, 0x01, 0x01
        /*0010*/ 	.byte	0x02, 0x03, 0x01, 0x00, 0x02, 0x06, 0x01, 0x00, 0x04, 0x0b, 0x08, 0x00, 0x00, 0x00, 0x00, 0x00
        /*0020*/ 	.byte	0x00, 0x00, 0x00, 0x00


//--------------------- .nv.info._ZN7cutlass13device_kernelINS_4gemm6kernel13GemmUniversalIN4cute5tupleIJiiiiEEENS1_10collective13CollectiveMmaINS1_34MainloopSm90TmaGmmaWarpSpecializedILi5ENS5_IJNS4_1CILi2EEENSA_ILi4EEENSA_ILi1EEEEEENS1_32KernelTmaWarpSpecializedPingpongEEENS5_IJNSA_ILi64EEENSA_ILi256EEESH_EEENS_6half_tENS5_IJlSD_lEEESK_SL_NS4_8TiledMMAINS4_8MMA_AtomIJNS4_4SM904GMMA26MMA_64x256x16_F32F16F16_SSILNSP_5MajorE0ELSR_0ELNSP_7ScaleInE1ELSS_1EEEEEENS4_6LayoutINS5_IJSD_SD_SD_EEENS5_IJNSA_ILi0EEESX_SX_EEEEENS5_IJNS4_10UnderscoreES10_S10_EEEEENS4_23SM90_TMA_LOAD_MULTICASTENS4_14ComposedLayoutINS4_7SwizzleILi3ELi4ELi3EEENS4_18smem_ptr_flag_bitsILi16EEENSV_INS5_IJNSA_ILi8EEESH_EEENS5_IJSH_SD_EEEEEEEvNS4_8identityES13_S1D_vS1E_EENS_8epilogue10collective6detail29Sm90TmaWarpSpecializedAdapterINS1H_15DefaultEpilogueISK_SL_SL_NS1G_6thread17LinearCombinationISK_Li1EffLNS1L_9ScaleType4KindE0ELNS_15FloatRoundStyleE2ESK_EENS1_15EpilogueDefaultEEEEEvvEEEEvNT_6ParamsE --------------------------
	.section	.nv.info._ZN7cutlass13device_kernelINS_4gemm6kernel13GemmUniversalIN4cute5tupleIJiiiiEEENS1_10collective13CollectiveMmaINS1_34MainloopSm90TmaGmmaWarpSpecializedILi5ENS5_IJNS4_1CILi2EEENSA_ILi4EEENSA_ILi1EEEEEENS1_32KernelTmaWarpSpecializedPingpongEEENS5_IJNSA_ILi64EEENSA_ILi256EEESH_EEENS_6half_tENS5_IJlSD_lEEESK_SL_NS4_8TiledMMAINS4_8MMA_AtomIJNS4_4SM904GMMA26MMA_64x256x16_F32F16F16_SSILNSP_5MajorE0ELSR_0ELNSP_7ScaleInE1ELSS_1EEEEEENS4_6LayoutINS5_IJSD_SD_SD_EEENS5_IJNSA_ILi0EEESX_SX_EEEEENS5_IJNS4_10UnderscoreES10_S10_EEEEENS4_23SM90_TMA_LOAD_MULTICASTENS4_14ComposedLayoutINS4_7SwizzleILi3ELi4ELi3EEENS4_18smem_ptr_flag_bitsILi16EEENSV_INS5_IJNSA_ILi8EEESH_EEENS5_IJSH_SD_EEEEEEEvNS4_8identityES13_S1D_vS1E_EENS_8epilogue10collective6detail29Sm90TmaWarpSpecializedAdapterINS1H_15DefaultEpilogueISK_SL_SL_NS1G_6thread17LinearCombinationISK_Li1EffLNS1L_9ScaleType4KindE0ELNS_15FloatRoundStyleE2ESK_EENS1_15EpilogueDefaultEEEEEvvEEEEvNT_6ParamsE,"",@"SHT_CUDA_INFO"
	.sectionflags	@""
	.align	4


	//----- nvinfo : EIATTR_CUDA_API_VERSION
	.align		4
        /*0000*/ 	.byte	0x04, 0x37
        /*0002*/ 	.short	(.L_21 - .L_20)
.L_20:
        /*0004*/ 	.word	0x00000082


	//----- nvinfo : EIATTR_KPARAM_INFO
	.align		4
.L_21:
        /*0008*/ 	.byte	0x04, 0x17
        /*000a*/ 	.short	(.L_23 - .L_22)
.L_22:
        /*000c*/ 	.word	0x00000000
        /*0010*/ 	.short	0x0000
        /*0012*/ 	.short	0x0070
        /*0014*/ 	.byte	0x00, 0xf0, 0x01, 0x10


	//----- nvinfo : EIATTR_SPARSE_MMA_MASK
	.align		4
.L_23:
        /*0018*/ 	.byte	0x03, 0x50
        /*001a*/ 	.short	0x0000


	//----- nvinfo : EIATTR_MAXREG_COUNT
	.align		4
        /*001c*/ 	.byte	0x03, 0x1b
        /*001e*/ 	.short	0x00a8


	//----- nvinfo : EIATTR_NUM_BARRIERS
	.align		4
        /*0020*/ 	.byte	0x02, 0x4c
        /*0022*/ 	.byte	0x01
	.zero		1


	//----- nvinfo : EIATTR_EXTERNS
	.align		4
        /*0024*/ 	.byte	0x04, 0x0f
        /*0026*/ 	.short	(.L_25 - .L_24)


	//   ....[0]....
	.align		4
.L_24:
        /*0028*/ 	.word	index@(__assertfail)


	//----- nvinfo : EIATTR_ANNOTATIONS
	.align		4
.L_25:
        /*002c*/ 	.byte	0x04, 0x55
        /*002e*/ 	.short	(.L_27 - .L_26)


	//   ....[0]....
.L_26:
        /*0030*/ 	.word	0x00000001
        /*0034*/ 	.byte	0xd0, 0x0d, 0x00, 0x00, 0x01, 0x00, 0x00, 0x00, 0x70, 0x9f, 0x00, 0x00, 0x01, 0x00, 0x00, 0x00
        /*0044*/ 	.byte	0xf0, 0xac, 0x00, 0x00


	//----- nvinfo : EIATTR_MERCURY_ISA_VERSION
	.align		4
.L_27:
        /*0048*/ 	.byte	0x03, 0x5f
        /*004a*/ 	.short	0x0101


	//----- nvinfo : EIATTR_INT_WARP_WIDE_INSTR_OFFSETS
	.align		4
        /*004c*/ 	.byte	0x04, 0x31
        /*004e*/ 	.short	(.L_29 - .L_28)


	//   ....[0]....
.L_28:
        /*0050*/ 	.word	0x00000550


	//   ....[1]....
        /*0054*/ 	.word	0x00000580


	//   ....[2]....
        /*0058*/ 	.word	0x000005c0


	//   ....[3]....
        /*005c*/ 	.word	0x000006f0


	//   ....[4]....
        /*0060*/ 	.word	0x00000700


	//   ....[5]....
        /*0064*/ 	.word	0x00000710


	//   ....[6]....
        /*0068*/ 	.word	0x000007b0


	//   ....[7]....
        /*006c*/ 	.word	0x000007f0


	//   ....[8]....
        /*0070*/ 	.word	0x000020a0


	//----- nvinfo : EIATTR_COOP_GROUP_MASK_REGIDS
	.align		4
.L_29:
        /*0074*/ 	.byte	0x04, 0x29
        /*0076*/ 	.short	(.L_31 - .L_30)


	//   ....[0]....
.L_30:
        /*0078*/ 	.word	0xffffffff


	//   ....[1]....
        /*007c*/ 	.word	0xffffffff


	//   ....[2]....
        /*0080*/ 	.word	0xffffffff


	//   ....[3]....
        /*0084*/ 	.word	0xffffffff


	//   ....[4]....
        /*0088*/ 	.word	0xffffffff


	//   ....[5]....
        /*008c*/ 	.word	0xffffffff


	//   ....[6]....
        /*0090*/ 	.word	0xffffffff


	//----- nvinfo : EIATTR_COOP_GROUP_INSTR_OFFSETS
	.align		4
.L_31:
        /*0094*/ 	.byte	0x04, 0x28
        /*0096*/ 	.short	(.L_33 - .L_32)


	//   ....[0]....
.L_32:
        /*0098*/ 	.word	0x00000070


	//   ....[1]....
        /*009c*/ 	.word	0x00000080


	//   ....[2]....
        /*00a0*/ 	.word	0x00000140


	//   ....[3]....
        /*00a4*/ 	.word	0x00000310


	//   ....[4]....
        /*00a8*/ 	.word	0x00000350


	//   ....[5]....
        /*00ac*/ 	.word	0x00000730


	//   ....[6]....
        /*00b0*/ 	.word	0x00000970


	//----- nvinfo : EIATTR_REG_RECONFIG
	.align		4
.L_33:
        /*00b4*/ 	.byte	0x01, 0x54
	.zero		2


	//----- nvinfo : EIATTR_SYSCALL_OFFSETS
	.align		4
        /*00b8*/ 	.byte	0x04, 0x46
        /*00ba*/ 	.short	(.L_35 - .L_34)


	//   ....[0]....
.L_34:
        /*00bc*/ 	.word	0x00001800


	//----- nvinfo : EIATTR_MBARRIER_INSTR_OFFSETS
	.align		4
.L_35:
        /*00c0*/ 	.byte	0x04, 0x39
        /*00c2*/ 	.short	(.L_37 - .L_36)


	//   ....[0]....
.L_36:
        /*00c4*/ 	.word	0x00000260
        /*00c8*/ 	.word	0x000000ff
        /*00cc*/ 	.word	0x00000000
        /*00d0*/ 	.short	0x0100
        /*00d2*/ 	.byte	0x08
	.zero		1


	//   ....[1]....
        /*00d4*/ 	.word	0x00000270
        /*00d8*/ 	.word	0x000000ff
        /*00dc*/ 	.word	0x00000028
        /*00e0*/ 	.short	0x0100
        /*00e2*/ 	.byte	0x08
	.zero		1


	//   ....[2]....
        /*00e4*/ 	.word	0x00000280
        /*00e8*/ 	.word	0x000000ff
        /*00ec*/ 	.word	0x00000008
        /*00f0*/ 	.short	0x0100
        /*00f2*/ 	.byte	0x08
	.zero		1


	//   ....[3]....
        /*00f4*/ 	.word	0x00000290
        /*00f8*/ 	.word	0x000000ff
        /*00fc*/ 	.word	0x00000030
        /*0100*/ 	.short	0x0100
        /*0102*/ 	.byte	0x08
	.zero		1


	//   ....[4]....
        /*0104*/ 	.word	0x000002a0
        /*0108*/ 	.word	0x000000ff
        /*010c*/ 	.word	0x00000010
        /*0110*/ 	.short	0x0100
        /*0112*/ 	.byte	0x08
	.zero		1


	//   ....[5]....
        /*0114*/ 	.word	0x000002b0
        /*0118*/ 	.word	0x000000ff
        /*011c*/ 	.word	0x00000038
        /*0120*/ 	.short	0x0100
        /*0122*/ 	.byte	0x08
	.zero		1


	//   ....[6]....
        /*0124*/ 	.word	0x000002c0
        /*0128*/ 	.word	0x000000ff
        /*012c*/ 	.word	0x00000018
        /*0130*/ 	.short	0x0100
        /*0132*/ 	.byte	0x08
	.zero		1


	//   ....[7]....
        /*0134*/ 	.word	0x000002d0
        /*0138*/ 	.word	0x000000ff
        /*013c*/ 	.word	0x00000040
        /*0140*/ 	.short	0x0100
        /*0142*/ 	.byte	0x08
	.zero		1


	//   ....[8]....
        /*0144*/ 	.word	0x000002e0
        /*0148*/ 	.word	0x000000ff
        /*014c*/ 	.word	0x00000020
        /*0150*/ 	.short	0x0100
        /*0152*/ 	.byte	0x08
	.zero		1


	//   ....[9]....
        /*0154*/ 	.word	0x000002f0
        /*0158*/ 	.word	0x000000ff
        /*015c*/ 	.word	0x00000048
        /*0160*/ 	.short	0x0100
        /*0162*/ 	.byte	0x08
	.zero		1


	//   ....[10]....
        /*0164*/ 	.word	0x00000820
        /*0168*/ 	.word	0x000000ff
        /*016c*/ 	.word	0x00000080
        /*0170*/ 	.short	0x0100
        /*0172*/ 	.byte	0x08
	.zero		1


	//   ....[11]....
        /*0174*/ 	.word	0x000008b0
        /*0178*/ 	.word	0x000000ff
        /*017c*/ 	.word	0x00000088
        /*0180*/ 	.short	0x0100
        /*0182*/ 	.byte	0x08
	.zero		1


	//   ....[12]....
        /*0184*/ 	.word	0x000008f0
        /*0188*/ 	.word	0x000000ff
        /*018c*/ 	.word	0x00000060
        /*0190*/ 	.short	0x0100
        /*0192*/ 	.byte	0x09
	.zero		1


	//   ....[13]....
        /*0194*/ 	.word	0x00000900
        /*0198*/ 	.word	0x000000ff
        /*019c*/ 	.word	0x00000068
        /*01a0*/ 	.short	0x0100
        /*01a2*/ 	.byte	0x09
	.zero		1


	//   ....[14]....
        /*01a4*/ 	.word	0x00000910
        /*01a8*/ 	.word	0x000000ff
        /*01ac*/ 	.word	0x00000070
        /*01b0*/ 	.short	0x0100
        /*01b2*/ 	.byte	0x09
	.zero		1


	//   ....[15]....
        /*01b4*/ 	.word	0x00000920
        /*01b8*/ 	.word	0x000000ff
        /*01bc*/ 	.word	0x00000078
        /*01c0*/ 	.short	0x0100
        /*01c2*/ 	.byte	0x09
	.zero		1


	//   ....[16]....
        /*01c4*/ 	.word	0x000016e0
        /*01c8*/ 	.word	0x0000009f
        /*01cc*/ 	.word	0x00000000
        /*01d0*/ 	.short	0x010a
        /*01d2*/ 	.byte	0x2a
	.zero		1


	//   ....[17]....
        /*01d4*/ 	.word	0x00001880
        /*01d8*/ 	.word	0x00000003
        /*01dc*/ 	.word	0x00000000
        /*01e0*/ 	.short	0x010a
        /*01e2*/ 	.byte	0x3f
	.zero		1


	//   ....[18]....
        /*01e4*/ 	.word	0x000018e0
        /*01e8*/ 	.word	0x00000003
        /*01ec*/ 	.word	0x00000000
        /*01f0*/ 	.short	0x010a
        /*01f2*/ 	.byte	0x3f
	.zero		1


	//   ....[19]....
        /*01f4*/ 	.word	0x00001c70
        /*01f8*/ 	.word	0x000000ff
        /*01fc*/ 	.word	0x00000000
        /*0200*/ 	.short	0x010a
        /*0202*/ 	.byte	0x04
	.zero		1


	//   ....[20]....
        /*0204*/ 	.word	0x00001cb0
        /*0208*/ 	.word	0x000000ff
        /*020c*/ 	.word	0x00000000
        /*0210*/ 	.short	0x010a
        /*0212*/ 	.byte	0x04
	.zero		1


	//   ....[21]....
        /*0214*/ 	.word	0x00001f40
        /*0218*/ 	.word	0x00000005
        /*021c*/ 	.word	0x00000000
        /*0220*/ 	.short	0x0101
        /*0222*/ 	.byte	0x3f
	.zero		1


	//   ....[22]....
        /*0224*/ 	.word	0x00002040
        /*0228*/ 	.word	0x000000a0
        /*022c*/ 	.word	0x00000000
        /*0230*/ 	.short	0x0101
        /*0232*/ 	.byte	0x2d
	.zero		1


	//   ....[23]....
        /*0234*/ 	.word	0x00002140
        /*0238*/ 	.word	0x00000003
        /*023c*/ 	.word	0x00000000
        /*0240*/ 	.short	0x0101
        /*0242*/ 	.byte	0x3f
	.zero		1


	//   ....[24]....
        /*0244*/ 	.word	0x00002200
        /*0248*/ 	.word	0x0000009f
        /*024c*/ 	.word	0x00000010
        /*0250*/ 	.short	0x010a
        /*0252*/ 	.byte	0x2a
	.zero		1


	//   ....[25]....
        /*0254*/ 	.word	0x00009f90
        /*0258*/ 	.word	0x000000a2
        /*025c*/ 	.word	0x00000000
        /*0260*/ 	.short	0x0101
        /*0262*/ 	.byte	0x2d
	.zero		1


	//   ....[26]....
        /*0264*/ 	.word	0x0000aa10
        /*0268*/ 	.word	0x0000000a
        /*026c*/ 	.word	0x00000028
        /*0270*/ 	.short	0x010a
        /*0272*/ 	.byte	0x3f
	.zero		1


	//   ....[27]....
        /*0274*/ 	.word	0x0000ae00
        /*0278*/ 	.word	0x00000005
        /*027c*/ 	.word	0x00000088
        /*0280*/ 	.short	0x0101
        /*0282*/ 	.byte	0x3f
	.zero		1


	//   ....[28]....
        /*0284*/ 	.word	0x0000b580
        /*0288*/ 	.word	0x00000009
        /*028c*/ 	.word	0x00000000
        /*0290*/ 	.short	0x010a
        /*0292*/ 	.byte	0x3f
	.zero		1


	//   ....[29]....
        /*0294*/ 	.word	0x0000b600
        /*0298*/ 	.word	0x00000008
        /*029c*/ 	.word	0x00000000
        /*02a0*/ 	.short	0x010a
        /*02a2*/ 	.byte	0x3f
	.zero		1


	//   ....[30]....
        /*02a4*/ 	.word	0x0000b690
        /*02a8*/ 	.word	0x00000009
        /*02ac*/ 	.word	0x00000000
        /*02b0*/ 	.short	0x010a
        /*02b2*/ 	.byte	0x3f
	.zero		1


	//   ....[31]....
        /*02b4*/ 	.word	0x0000b720
        /*02b8*/ 	.word	0x00000006
        /*02bc*/ 	.word	0x00000000
        /*02c0*/ 	.short	0x010a
        /*02c2*/ 	.byte	0x3f
	.zero		1


	//   ....[32]....
        /*02c4*/ 	.word	0x0000b7b0
        /*02c8*/ 	.word	0x00000003
        /*02cc*/ 	.word	0x00000000
        /*02d0*/ 	.short	0x010a
        /*02d2*/ 	.byte	0x3f
	.zero		1


	//   ....[33]....
        /*02d4*/ 	.word	0x0000b810
        /*02d8*/ 	.word	0x000000a1
        /*02dc*/ 	.word	0x00000000
        /*02e0*/ 	.short	0x010a
        /*02e2*/ 	.byte	0x3f
	.zero		1


	//   ....[34]....
        /*02e4*/ 	.word	0x0000b860
        /*02e8*/ 	.word	0x00000003
        /*02ec*/ 	.word	0x00000000
        /*02f0*/ 	.short	0x010a
        /*02f2*/ 	.byte	0x3f
	.zero		1


	//   ....[35]....
        /*02f4*/ 	.word	0x0000b8c0
        /*02f8*/ 	.word	0x00000005
        /*02fc*/ 	.word	0x00000000
        /*0300*/ 	.short	0x010a
        /*0302*/ 	.byte	0x3f
	.zero		1


	//   ....[36]....
        /*0304*/ 	.word	0x0000b910
        /*0308*/ 	.word	0x000000a1
        /*030c*/ 	.word	0x00000010
        /*0310*/ 	.short	0x010a
        /*0312*/ 	.byte	0x3f
	.zero		1


	//   ....[37]....
        /*0314*/ 	.word	0x0000b9e0
        /*0318*/ 	.word	0x0000000a
        /*031c*/ 	.word	0x00000028
        /*0320*/ 	.short	0x010a
        /*0322*/ 	.byte	0x3f
	.zero		1


	//   ....[38]....
        /*0324*/ 	.word	0x0000bab0
        /*0328*/ 	.word	0x00000009
        /*032c*/ 	.word	0x00000000
        /*0330*/ 	.short	0x010a
        /*0332*/ 	.byte	0x3f
	.zero		1


	//   ....[39]....
        /*0334*/ 	.word	0x0000bb00
        /*0338*/ 	.word	0x00000008
        /*033c*/ 	.word	0x00000000
        /*0340*/ 	.short	0x010a
        /*0342*/ 	.byte	0x3f
	.zero		1


	//   ....[40]....
        /*0344*/ 	.word	0x0000bb50
        /*0348*/ 	.word	0x00000009
        /*034c*/ 	.word	0x00000000
        /*0350*/ 	.short	0x010a
        /*0352*/ 	.byte	0x3f
	.zero		1


	//   ....[41]....
        /*0354*/ 	.word	0x0000bba0
        /*0358*/ 	.word	0x00000006
        /*035c*/ 	.word	0x00000000
        /*0360*/ 	.short	0x010a
        /*0362*/ 	.byte	0x3f
	.zero		1


	//----- nvinfo : EIATTR_NUM_MBARRIERS
	.align		4
.L_37:
        /*0364*/ 	.byte	0x03, 0x38
        /*0366*/ 	.short	0x0010


	//----- nvinfo : EIATTR_EXIT_INSTR_OFFSETS
	.align		4
        /*0368*/ 	.byte	0x04, 0x1c
        /*036a*/ 	.short	(.L_39 - .L_38)


	//   ....[0]....
.L_38:
        /*036c*/ 	.word	0x00001410


	//   ....[1]....
        /*0370*/ 	.word	0x00001470


	//   ....[2]....
        /*0374*/ 	.word	0x0000a620


	//   ....[3]....
        /*0378*/ 	.word	0x0000a650


	//   ....[4]....
        /*037c*/ 	.word	0x0000b800


	//----- nvinfo : EIATTR_MAX_THREADS
	.align		4
.L_39:
        /*0380*/ 	.byte	0x04, 0x05
        /*0382*/ 	.short	(.L_41 - .L_40)
.L_40:
        /*0384*/ 	.word	0x00000180
        /*0388*/ 	.word	0x00000001
        /*038c*/ 	.word	0x00000001


	//----- nvinfo : EIATTR_CRS_STACK_SIZE
	.align		4
.L_41:
        /*0390*/ 	.byte	0x04, 0x1e
        /*0392*/ 	.short	(.L_43 - .L_42)
.L_42:
        /*0394*/ 	.word	0x00000000


	//----- nvinfo : EIATTR_CBANK_PARAM_SIZE
	.align		4
.L_43:
        /*0398*/ 	.byte	0x03, 0x19
        /*039a*/ 	.short	0x0470


	//----- nvinfo : EIATTR_PARAM_CBANK
	.align		4
        /*039c*/ 	.byte	0x04, 0x0a
        /*039e*/ 	.short	(.L_45 - .L_44)
	.align		4
.L_44:
        /*03a0*/ 	.word	index@(.nv.constant0._ZN7cutlass13device_kernelINS_4gemm6kernel13GemmUniversalIN4cute5tupleIJiiiiEEENS1_10collective13CollectiveMmaINS1_34MainloopSm90TmaGmmaWarpSpecializedILi5ENS5_IJNS4_1CILi2EEENSA_ILi4EEENSA_ILi1EEEEEENS1_32KernelTmaWarpSpecializedPingpongEEENS5_IJNSA_ILi64EEENSA_ILi256EEESH_EEENS_6half_tENS5_IJlSD_lEEESK_SL_NS4_8TiledMMAINS4_8MMA_AtomIJNS4_4SM904GMMA26MMA_64x256x16_F32F16F16_SSILNSP_5MajorE0ELSR_0ELNSP_7ScaleInE1ELSS_1EEEEEENS4_6LayoutINS5_IJSD_SD_SD_EEENS5_IJNSA_ILi0EEESX_SX_EEEEENS5_IJNS4_10UnderscoreES10_S10_EEEEENS4_23SM90_TMA_LOAD_MULTICASTENS4_14ComposedLayoutINS4_7SwizzleILi3ELi4ELi3EEENS4_18smem_ptr_flag_bitsILi16EEENSV_INS5_IJNSA_ILi8EEESH_EEENS5_IJSH_SD_EEEEEEEvNS4_8identityES13_S1D_vS1E_EENS_8epilogue10collective6detail29Sm90TmaWarpSpecializedAdapterINS1H_15DefaultEpilogueISK_SL_SL_NS1G_6thread17LinearCombinationISK_Li1EffLNS1L_9ScaleType4KindE0ELNS_15FloatRoundStyleE2ESK_EENS1_15EpilogueDefaultEEEEEvvEEEEvNT_6ParamsE)
        /*03a4*/ 	.short	0x0210
        /*03a6*/ 	.short	0x0470


	//----- nvinfo : EIATTR_SW_WAR
	.align		4
.L_45:
        /*03a8*/ 	.byte	0x04, 0x36
        /*03aa*/ 	.short	(.L_47 - .L_46)
.L_46:
        /*03ac*/ 	.word	0x00000008
.L_47:


//--------------------- .nv.callgraph             --------------------------
	.section	.nv.callgraph,"",@"SHT_CUDA_CALLGRAPH"
	.align	4
	.sectionentsize	8
	.align		4
        /*0000*/ 	.word	0x00000000
	.align		4
        /*0004*/ 	.word	0xffffffff
	.align		4
        /*0008*/ 	.word	index@(_ZN7cutlass13device_kernelINS_4gemm6kernel13GemmUniversalIN4cute5tupleIJiiiiEEENS1_10collective13CollectiveMmaINS1_34MainloopSm90TmaGmmaWarpSpecializedILi5ENS5_IJNS4_1CILi2EEENSA_ILi4EEENSA_ILi1EEEEEENS1_32KernelTmaWarpSpecializedPingpongEEENS5_IJNSA_ILi64EEENSA_ILi256EEESH_EEENS_6half_tENS5_IJlSD_lEEESK_SL_NS4_8TiledMMAINS4_8MMA_AtomIJNS4_4SM904GMMA26MMA_64x256x16_F32F16F16_SSILNSP_5MajorE0ELSR_0ELNSP_7ScaleInE1ELSS_1EEEEEENS4_6LayoutINS5_IJSD_SD_SD_EEENS5_IJNSA_ILi0EEESX_SX_EEEEENS5_IJNS4_10UnderscoreES10_S10_EEEEENS4_23SM90_TMA_LOAD_MULTICASTENS4_14ComposedLayoutINS4_7SwizzleILi3ELi4ELi3EEENS4_18smem_ptr_flag_bitsILi16EEENSV_INS5_IJNSA_ILi8EEESH_EEENS5_IJSH_SD_EEEEEEEvNS4_8identityES13_S1D_vS1E_EENS_8epilogue10collective6detail29Sm90TmaWarpSpecializedAdapterINS1H_15DefaultEpilogueISK_SL_SL_NS1G_6thread17LinearCombinationISK_Li1EffLNS1L_9ScaleType4KindE0ELNS_15FloatRoundStyleE2ESK_EENS1_15EpilogueDefaultEEEEEvvEEEEvNT_6ParamsE)
	.align		4
        /*000c*/ 	.word	index@(__assertfail)
	.align		4
        /*0010*/ 	.word	0x00000000
	.align		4
        /*0014*/ 	.word	0xfffffffe
	.align		4
        /*0018*/ 	.word	0x00000000
	.align		4
        /*001c*/ 	.word	0xfffffffd
	.align		4
        /*0020*/ 	.word	0x00000000
	.align		4
        /*0024*/ 	.word	0xfffffffc


//--------------------- .nv.constant4             --------------------------
	.section	.nv.constant4,"a",@progbits
	.align	8
	.align		8
.nv.constant4:
        /*0000*/ 	.dword	__assertfail
	.align		8
        /*0008*/ 	.dword	__unnamed_1
	.align		8
        /*0010*/ 	.dword	_ZN40_INTERNAL_797b0de2_4_k_cu_c4a946ce_232694cuda3std3__45__cpo5beginE
	.align		8
        /*0018*/ 	.dword	_ZN40_INTERNAL_797b0de2_4_k_cu_c4a946ce_232694cuda3std3__45__cpo3endE
	.align		8
        /*0020*/ 	.dword	_ZN40_INTERNAL_797b0de2_4_k_cu_c4a946ce_232694cuda3std3__45__cpo6cbeginE
	.align		8
        /*0028*/ 	.dword	_ZN40_INTERNAL_797b0de2_4_k_cu_c4a946ce_232694cuda3std3__45__cpo4cendE
	.align		8
        /*0030*/ 	.dword	_ZN40_INTERNAL_797b0de2_4_k_cu_c4a946ce_232694cuda3std3__442_GLOBAL__N__797b0de2_4_k_cu_c4a946ce_232696ignoreE
	.align		8
        /*0038*/ 	.dword	_ZN40_INTERNAL_797b0de2_4_k_cu_c4a946ce_232694cuda3std3__419piecewise_constructE
	.align		8
        /*0040*/ 	.dword	_ZN40_INTERNAL_797b0de2_4_k_cu_c4a946ce_232694cuda3std3__48in_placeE
	.align		8
        /*0048*/ 	.dword	_ZN40_INTERNAL_797b0de2_4_k_cu_c4a946ce_232694cuda3std6ranges3__45__cpo4swapE
	.align		8
        /*0050*/ 	.dword	_ZN40_INTERNAL_797b0de2_4_k_cu_c4a946ce_232694cuda3std6ranges3__45__cpo9iter_moveE
	.align		8
        /*0058*/ 	.dword	_ZN40_INTERNAL_797b0de2_4_k_cu_c4a946ce_232694cute7productE
	.align		8
        /*0060*/ 	.dword	_ZN40_INTERNAL_797b0de2_4_k_cu_c4a946ce_232694cute1_E
	.align		8
        /*0068*/ 	.dword	$str$22
	.align		8
        /*0070*/ 	.dword	$str$23


//--------------------- .text._ZN7cutlass13device_kernelINS_4gemm6kernel13GemmUniversalIN4cute5tupleIJiiiiEEENS1_10collective13CollectiveMmaINS1_34MainloopSm90TmaGmmaWarpSpecializedILi5ENS5_IJNS4_1CILi2EEENSA_ILi4EEENSA_ILi1EEEEEENS1_32KernelTmaWarpSpecializedPingpongEEENS5_IJNSA_ILi64EEENSA_ILi256EEESH_EEENS_6half_tENS5_IJlSD_lEEESK_SL_NS4_8TiledMMAINS4_8MMA_AtomIJNS4_4SM904GMMA26MMA_64x256x16_F32F16F16_SSILNSP_5MajorE0ELSR_0ELNSP_7ScaleInE1ELSS_1EEEEEENS4_6LayoutINS5_IJSD_SD_SD_EEENS5_IJNSA_ILi0EEESX_SX_EEEEENS5_IJNS4_10UnderscoreES10_S10_EEEEENS4_23SM90_TMA_LOAD_MULTICASTENS4_14ComposedLayoutINS4_7SwizzleILi3ELi4ELi3EEENS4_18smem_ptr_flag_bitsILi16EEENSV_INS5_IJNSA_ILi8EEESH_EEENS5_IJSH_SD_EEEEEEEvNS4_8identityES13_S1D_vS1E_EENS_8epilogue10collective6detail29Sm90TmaWarpSpecializedAdapterINS1H_15DefaultEpilogueISK_SL_SL_NS1G_6thread17LinearCombinationISK_Li1EffLNS1L_9ScaleType4KindE0ELNS_15FloatRoundStyleE2ESK_EENS1_15EpilogueDefaultEEEEEvvEEEEvNT_6ParamsE --------------------------
	.section	.text._ZN7cutlass13device_kernelINS_4gemm6kernel13GemmUniversalIN4cute5tupleIJiiiiEEENS1_10collective13CollectiveMmaINS1_34MainloopSm90TmaGmmaWarpSpecializedILi5ENS5_IJNS4_1CILi2EEENSA_ILi4EEENSA_ILi1EEEEEENS1_32KernelTmaWarpSpecializedPingpongEEENS5_IJNSA_ILi64EEENSA_ILi256EEESH_EEENS_6half_tENS5_IJlSD_lEEESK_SL_NS4_8TiledMMAINS4_8MMA_AtomIJNS4_4SM904GMMA26MMA_64x256x16_F32F16F16_SSILNSP_5MajorE0ELSR_0ELNSP_7ScaleInE1ELSS_1EEEEEENS4_6LayoutINS5_IJSD_SD_SD_EEENS5_IJNSA_ILi0EEESX_SX_EEEEENS5_IJNS4_10UnderscoreES10_S10_EEEEENS4_23SM90_TMA_LOAD_MULTICASTENS4_14ComposedLayoutINS4_7SwizzleILi3ELi4ELi3EEENS4_18smem_ptr_flag_bitsILi16EEENSV_INS5_IJNSA_ILi8EEESH_EEENS5_IJSH_SD_EEEEEEEvNS4_8identityES13_S1D_vS1E_EENS_8epilogue10collective6detail29Sm90TmaWarpSpecializedAdapterINS1H_15DefaultEpilogueISK_SL_SL_NS1G_6thread17LinearCombinationISK_Li1EffLNS1L_9ScaleType4KindE0ELNS_15FloatRoundStyleE2ESK_EENS1_15EpilogueDefaultEEEEEvvEEEEvNT_6ParamsE,"ax",@progbits
	.align	128
.text._ZN7cutlass13device_kernelINS_4gemm6kernel13GemmUniversalIN4cute5tupleIJiiiiEEENS1_10collective13CollectiveMmaINS1_34MainloopSm90TmaGmmaWarpSpecializedILi5ENS5_IJNS4_1CILi2EEENSA_ILi4EEENSA_ILi1EEEEEENS1_32KernelTmaWarpSpecializedPingpongEEENS5_IJNSA_ILi64EEENSA_ILi256EEESH_EEENS_6half_tENS5_IJlSD_lEEESK_SL_NS4_8TiledMMAINS4_8MMA_AtomIJNS4_4SM904GMMA26MMA_64x256x16_F32F16F16_SSILNSP_5MajorE0ELSR_0ELNSP_7ScaleInE1ELSS_1EEEEEENS4_6LayoutINS5_IJSD_SD_SD_EEENS5_IJNSA_ILi0EEESX_SX_EEEEENS5_IJNS4_10UnderscoreES10_S10_EEEEENS4_23SM90_TMA_LOAD_MULTICASTENS4_14ComposedLayoutINS4_7SwizzleILi3ELi4ELi3EEENS4_18smem_ptr_flag_bitsILi16EEENSV_INS5_IJNSA_ILi8EEESH_EEENS5_IJSH_SD_EEEEEEEvNS4_8identityES13_S1D_vS1E_EENS_8epilogue10collective6detail29Sm90TmaWarpSpecializedAdapterINS1H_15DefaultEpilogueISK_SL_SL_NS1G_6thread17LinearCombinationISK_Li1EffLNS1L_9ScaleType4KindE0ELNS_15FloatRoundStyleE2ESK_EENS1_15EpilogueDefaultEEEEEvvEEEEvNT_6ParamsE:
        .type           _ZN7cutlass13device_kernelINS_4gemm6kernel13GemmUniversalIN4cute5tupleIJiiiiEEENS1_10collective13CollectiveMmaINS1_34MainloopSm90TmaGmmaWarpSpecializedILi5ENS5_IJNS4_1CILi2EEENSA_ILi4EEENSA_ILi1EEEEEENS1_32KernelTmaWarpSpecializedPingpongEEENS5_IJNSA_ILi64EEENSA_ILi256EEESH_EEENS_6half_tENS5_IJlSD_lEEESK_SL_NS4_8TiledMMAINS4_8MMA_AtomIJNS4_4SM904GMMA26MMA_64x256x16_F32F16F16_SSILNSP_5MajorE0ELSR_0ELNSP_7ScaleInE1ELSS_1EEEEEENS4_6LayoutINS5_IJSD_SD_SD_EEENS5_IJNSA_ILi0EEESX_SX_EEEEENS5_IJNS4_10UnderscoreES10_S10_EEEEENS4_23SM90_TMA_LOAD_MULTICASTENS4_14ComposedLayoutINS4_7SwizzleILi3ELi4ELi3EEENS4_18smem_ptr_flag_bitsILi16EEENSV_INS5_IJNSA_ILi8EEESH_EEENS5_IJSH_SD_EEEEEEEvNS4_8identityES13_S1D_vS1E_EENS_8epilogue10collective6detail29Sm90TmaWarpSpecializedAdapterINS1H_15DefaultEpilogueISK_SL_SL_NS1G_6thread17LinearCombinationISK_Li1EffLNS1L_9ScaleType4KindE0ELNS_15FloatRoundStyleE2ESK_EENS1_15EpilogueDefaultEEEEEvvEEEEvNT_6ParamsE,@function
        .size           _ZN7cutlass13device_kernelINS_4gemm6kernel13GemmUniversalIN4cute5tupleIJiiiiEEENS1_10collective13CollectiveMmaINS1_34MainloopSm90TmaGmmaWarpSpecializedILi5ENS5_IJNS4_1CILi2EEENSA_ILi4EEENSA_ILi1EEEEEENS1_32KernelTmaWarpSpecializedPingpongEEENS5_IJNSA_ILi64EEENSA_ILi256EEESH_EEENS_6half_tENS5_IJlSD_lEEESK_SL_NS4_8TiledMMAINS4_8MMA_AtomIJNS4_4SM904GMMA26MMA_64x256x16_F32F16F16_SSILNSP_5MajorE0ELSR_0ELNSP_7ScaleInE1ELSS_1EEEEEENS4_6LayoutINS5_IJSD_SD_SD_EEENS5_IJNSA_ILi0EEESX_SX_EEEEENS5_IJNS4_10UnderscoreES10_S10_EEEEENS4_23SM90_TMA_LOAD_MULTICASTENS4_14ComposedLayoutINS4_7SwizzleILi3ELi4ELi3EEENS4_18smem_ptr_flag_bitsILi16EEENSV_INS5_IJNSA_ILi8EEESH_EEENS5_IJSH_SD_EEEEEEEvNS4_8identityES13_S1D_vS1E_EENS_8epilogue10collective6detail29Sm90TmaWarpSpecializedAdapterINS1H_15DefaultEpilogueISK_SL_SL_NS1G_6thread17LinearCombinationISK_Li1EffLNS1L_9ScaleType4KindE0ELNS_15FloatRoundStyleE2ESK_EENS1_15EpilogueDefaultEEEEEvvEEEEvNT_6ParamsE,(.L_x_331 - _ZN7cutlass13device_kernelINS_4gemm6kernel13GemmUniversalIN4cute5tupleIJiiiiEEENS1_10collective13CollectiveMmaINS1_34MainloopSm90TmaGmmaWarpSpecializedILi5ENS5_IJNS4_1CILi2EEENSA_ILi4EEENSA_ILi1EEEEEENS1_32KernelTmaWarpSpecializedPingpongEEENS5_IJNSA_ILi64EEENSA_ILi256EEESH_EEENS_6half_tENS5_IJlSD_lEEESK_SL_NS4_8TiledMMAINS4_8MMA_AtomIJNS4_4SM904GMMA26MMA_64x256x16_F32F16F16_SSILNSP_5MajorE0ELSR_0ELNSP_7ScaleInE1ELSS_1EEEEEENS4_6LayoutINS5_IJSD_SD_SD_EEENS5_IJNSA_ILi0EEESX_SX_EEEEENS5_IJNS4_10UnderscoreES10_S10_EEEEENS4_23SM90_TMA_LOAD_MULTICASTENS4_14ComposedLayoutINS4_7SwizzleILi3ELi4ELi3EEENS4_18smem_ptr_flag_bitsILi16EEENSV_INS5_IJNSA_ILi8EEESH_EEENS5_IJSH_SD_EEEEEEEvNS4_8identityES13_S1D_vS1E_EENS_8epilogue10collective6detail29Sm90TmaWarpSpecializedAdapterINS1H_15DefaultEpilogueISK_SL_SL_NS1G_6thread17LinearCombinationISK_Li1EffLNS1L_9ScaleType4KindE0ELNS_15FloatRoundStyleE2ESK_EENS1_15EpilogueDefaultEEEEEvvEEEEvNT_6ParamsE)
        .other          _ZN7cutlass13device_kernelINS_4gemm6kernel13GemmUniversalIN4cute5tupleIJiiiiEEENS1_10collective13CollectiveMmaINS1_34MainloopSm90TmaGmmaWarpSpecializedILi5ENS5_IJNS4_1CILi2EEENSA_ILi4EEENSA_ILi1EEEEEENS1_32KernelTmaWarpSpecializedPingpongEEENS5_IJNSA_ILi64EEENSA_ILi256EEESH_EEENS_6half_tENS5_IJlSD_lEEESK_SL_NS4_8TiledMMAINS4_8MMA_AtomIJNS4_4SM904GMMA26MMA_64x256x16_F32F16F16_SSILNSP_5MajorE0ELSR_0ELNSP_7ScaleInE1ELSS_1EEEEEENS4_6LayoutINS5_IJSD_SD_SD_EEENS5_IJNSA_ILi0EEESX_SX_EEEEENS5_IJNS4_10UnderscoreES10_S10_EEEEENS4_23SM90_TMA_LOAD_MULTICASTENS4_14ComposedLayoutINS4_7SwizzleILi3ELi4ELi3EEENS4_18smem_ptr_flag_bitsILi16EEENSV_INS5_IJNSA_ILi8EEESH_EEENS5_IJSH_SD_EEEEEEEvNS4_8identityES13_S1D_vS1E_EENS_8epilogue10collective6detail29Sm90TmaWarpSpecializedAdapterINS1H_15DefaultEpilogueISK_SL_SL_NS1G_6thread17LinearCombinationISK_Li1EffLNS1L_9ScaleType4KindE0ELNS_15FloatRoundStyleE2ESK_EENS1_15EpilogueDefaultEEEEEvvEEEEvNT_6ParamsE,@"STO_CUDA_ENTRY STV_DEFAULT"
_ZN7cutlass13device_kernelINS_4gemm6kernel13GemmUniversalIN4cute5tupleIJiiiiEEENS1_10collective13CollectiveMmaINS1_34MainloopSm90TmaGmmaWarpSpecializedILi5ENS5_IJNS4_1CILi2EEENSA_ILi4EEENSA_ILi1EEEEEENS1_32KernelTmaWarpSpecializedPingpongEEENS5_IJNSA_ILi64EEENSA_ILi256EEESH_EEENS_6half_tENS5_IJlSD_lEEESK_SL_NS4_8TiledMMAINS4_8MMA_AtomIJNS4_4SM904GMMA26MMA_64x256x16_F32F16F16_SSILNSP_5MajorE0ELSR_0ELNSP_7ScaleInE1ELSS_1EEEEEENS4_6LayoutINS5_IJSD_SD_SD_EEENS5_IJNSA_ILi0EEESX_SX_EEEEENS5_IJNS4_10UnderscoreES10_S10_EEEEENS4_23SM90_TMA_LOAD_MULTICASTENS4_14ComposedLayoutINS4_7SwizzleILi3ELi4ELi3EEENS4_18smem_ptr_flag_bitsILi16EEENSV_INS5_IJNSA_ILi8EEESH_EEENS5_IJSH_SD_EEEEEEEvNS4_8identityES13_S1D_vS1E_EENS_8epilogue10collective6detail29Sm90TmaWarpSpecializedAdapterINS1H_15DefaultEpilogueISK_SL_SL_NS1G_6thread17LinearCombinationISK_Li1EffLNS1L_9ScaleType4KindE0ELNS_15FloatRoundStyleE2ESK_EENS1_15EpilogueDefaultEEEEEvvEEEEvNT_6ParamsE:
[----:B------:R-:W0:Y:S02]  /*0000*/  LDC R1, c[0x0][0x28] ;  /* 0x00000a00ff017b82 */ /* 0x000e240000000800 */
[----:B0-----:R-:W-:Y:S01]  /*0010*/  VIADD R1, R1, 0xfffffff8 ;  /* 0xfffffff801017836 */ /* 0x001fe20000000000 */
[----:B------:R-:W0:Y:S01]  /*0020*/  S2R R4, SR_TID.X ;  /* 0x0000000000047919 */ /* 0x000e220000002100 */
[----:B------:R-:W-:Y:S01]  /*0030*/  ELECT P0, URZ, PT ;  /* 0x00000000003f782f */ /* 0x000fe20003800000 */
[----:B------:R-:W-:Y:S01]  /*0040*/  BSSY B0, `(.L_x_0) ;  /* 0x000000f000007945 */ /* 0x000fe20003800000 */
[--C-:B0-----:R-:W-:Y:S02]  /*0050*/  SHF.R.U32.HI R2, RZ, 0x5, R4.reuse ;  /* 0x00000005ff027819 */ /* 0x101fe40000011604 */
[----:B------:R-:W-:-:S03]  /*0060*/  SHF.R.U32.HI R7, RZ, 0x7, R4 ;  /* 0x00000007ff077819 */ /* 0x000fc60000011604 */
[----:B------:R-:W0:Y:S04]  /*0070*/  SHFL.IDX PT, R5, R2, RZ, 0x1f ;  /* 0x00001fff02057589 */ /* 0x000e2800000e0000 */
[----:B------:R1:W2:Y:S01]  /*0080*/  SHFL.IDX PT, R10, R7, RZ, 0x1f ;  /* 0x00001fff070a7589 */ /* 0x0002a200000e0000 */
[----:B0-----:R-:W-:-:S13]  /*0090*/  ISETP.NE.OR P0, PT, R5, RZ, !P0 ;  /* 0x000000ff0500720c */ /* 0x001fda0004705670 */
[----:B-12---:R-:W-:Y:S05]  /*00a0*/  @P0 BRA `(.L_x_1) ;  /* 0x0000000000200947 */ /* 0x006fea0003800000 */
[----:B------:R-:W-:Y:S02]  /*00b0*/  ULDC.64 UR4, c[0x0][0x198] ;  /* 0x0000660000047ab9 */ /* 0x000fe40000000a00 */
[----:B------:R-:W-:Y:S02]  /*00c0*/  UIADD3 UR6, UP0, UR4, 0xf0, URZ ;  /* 0x000000f004067890 */ /* 0x000fe4000ff1e03f */
[----:B------:R-:W-:Y:S02]  /*00d0*/  UIADD3 UR4, UP1, UR4, 0x1f0, URZ ;  /* 0x000001f004047890 */ /* 0x000fe4000ff3e03f */
[----:B------:R-:W-:Y:S02]  /*00e0*/  UIADD3.X UR7, URZ, UR5, URZ, UP0, !UPT ;  /* 0x000000053f077290 */ /* 0x000fe400087fe43f */
[----:B------:R-:W-:-:S07]  /*00f0*/  UIADD3.X UR5, URZ, UR5, URZ, UP1, !UPT ;  /* 0x000000053f057290 */ /* 0x000fce0008ffe43f */
[----:B------:R0:W-:Y:S02]  /*0100*/  UTMACCTL.PF [UR6] ;  /* 0x00000000060079b9 */ /* 0x0001e40008040000 */
[----:B------:R0:W-:Y:S02]  /*0110*/  UTMACCTL.PF [UR4] ;  /* 0x00000000040079b9 */ /* 0x0001e40008040000 */
[----:B0-----:R-:W-:Y:S01]  /*0120*/  NOP ;  /* 0x0000000000007918 */ /* 0x001fe20000000000 */
.L_x_1:
[----:B------:R-:W-:Y:S05]  /*0130*/  BSYNC B0 ;  /* 0x0000000000007941 */ /* 0x000fea0003800000 */
.L_x_0:
[----:B------:R-:W0:Y:S01]  /*0140*/  SHFL.IDX PT, R8, R2, RZ, 0x1f ;  /* 0x00001fff02087589 */ /* 0x000e2200000e0000 */
[----:B------:R-:W-:-:S04]  /*0150*/  SHF.R.S32.HI R3, RZ, 0x1f, R4 ;  /* 0x0000001fff037819 */ /* 0x000fc80000011404 */
[----:B------:R-:W-:Y:S02]  /*0160*/  LEA.HI R3, R3, R4, RZ, 0x7 ;  /* 0x0000000403037211 */ /* 0x000fe400078f38ff */
[----:B0-----:R-:W-:-:S13]  /*0170*/  ISETP.NE.AND P0, PT, R8, RZ, PT ;  /* 0x000000ff0800720c */ /* 0x001fda0003f05270 */
[----:B------:R-:W-:Y:S05]  /*0180*/  @P0 BRA `(.L_x_2) ;  /* 0x0000000000600947 */ /* 0x000fea0003800000 */
[----:B------:R-:W0:Y:S01]  /*0190*/  S2UR UR8, SR_CgaCtaId ;  /* 0x00000000000879c3 */ /* 0x000e220000008800 */
[----:B------:R-:W-:Y:S01]  /*01a0*/  UMOV UR4, 0x400 ;  /* 0x0000040000047882 */ /* 0x000fe20000000000 */
[----:B------:R-:W-:Y:S01]  /*01b0*/  UMOV UR5, 0x1 ;  /* 0x0000000100057882 */ /* 0x000fe20000000000 */
[----:B------:R-:W-:Y:S01]  /*01c0*/  UMOV UR6, 0x5 ;  /* 0x0000000500067882 */ /* 0x000fe20000000000 */
[----:B------:R-:W-:Y:S01]  /*01d0*/  ELECT P0, URZ, PT ;  /* 0x00000000003f782f */ /* 0x000fe20003800000 */
[----:B------:R-:W-:-:S04]  /*01e0*/  UIADD3 UR6, -UR6, 0x100000, URZ ;  /* 0x0010000006067890 */ /* 0x000fc8000fffe13f */
[----:B------:R-:W-:Y:S02]  /*01f0*/  USHF.L.U32 UR7, UR6, 0xb, URZ ;  /* 0x0000000b06077899 */ /* 0x000fe4000800063f */
[----:B------:R-:W-:Y:S02]  /*0200*/  USHF.L.U32 UR6, UR6, 0x1, URZ ;  /* 0x0000000106067899 */ /* 0x000fe4000800063f */
[----:B0-----:R-:W-:Y:S02]  /*0210*/  ULEA UR8, UR8, UR4, 0x18 ;  /* 0x0000000408087291 */ /* 0x001fe4000f8ec03f */
[----:B------:R-:W-:-:S04]  /*0220*/  UIADD3 UR4, -UR5, 0x100000, URZ ;  /* 0x0010000005047890 */ /* 0x000fc8000fffe13f */
[----:B------:R-:W-:Y:S02]  /*0230*/  USHF.L.U32 UR5, UR4, 0xb, URZ ;  /* 0x0000000b04057899 */ /* 0x000fe4000800063f */
[----:B------:R-:W-:Y:S01]  /*0240*/  USHF.L.U32 UR4, UR4, 0x1, URZ ;  /* 0x0000000104047899 */ /* 0x000fe2000800063f */
[----:B------:R-:W0:Y:S11]  /*0250*/  FENCE.VIEW.ASYNC.S ;  /* 0x00000000000073c6 */ /* 0x000e360000000000 */
[----:B0-----:R0:W1:Y:S01]  /*0260*/  SYNCS.EXCH.64 URZ, [UR8], UR4 ;  /* 0x00000004083f75b2 */ /* 0x0010620008000100 */
[----:B------:R0:W2:Y:S01]  /*0270*/  SYNCS.EXCH.64 URZ, [UR8+0x28], UR6 ;  /* 0x00002806083f75b2 */ /* 0x0000a20008000100 */
[----:B------:R0:W3:Y:S01]  /*0280*/  SYNCS.EXCH.64 URZ, [UR8+0x8], UR4 ;  /* 0x00000804083f75b2 */ /* 0x0000e20008000100 */
[----:B------:R0:W4:Y:S01]  /*0290*/  SYNCS.EXCH.64 URZ, [UR8+0x30], UR6 ;  /* 0x00003006083f75b2 */ /* 0x0001220008000100 */
[----:B------:R0:W0:Y:S01]  /*02a0*/  SYNCS.EXCH.64 URZ, [UR8+0x10], UR4 ;  /* 0x00001004083f75b2 */ /* 0x0000220008000100 */
[----:B------:R0:W0:Y:S01]  /*02b0*/  SYNCS.EXCH.64 URZ, [UR8+0x38], UR6 ;  /* 0x00003806083f75b2 */ /* 0x0000220008000100 */
[----:B------:R0:W0:Y:S01]  /*02c0*/  SYNCS.EXCH.64 URZ, [UR8+0x18], UR4 ;  /* 0x00001804083f75b2 */ /* 0x0000220008000100 */
[----:B------:R0:W0:Y:S01]  /*02d0*/  SYNCS.EXCH.64 URZ, [UR8+0x40], UR6 ;  /* 0x00004006083f75b2 */ /* 0x0000220008000100 */
[----:B------:R0:W0:Y:S01]  /*02e0*/  SYNCS.EXCH.64 URZ, [UR8+0x20], UR4 ;  /* 0x00002004083f75b2 */ /* 0x0000220008000100 */
[----:B------:R0:W0:Y:S01]  /*02f0*/  SYNCS.EXCH.64 URZ, [UR8+0x48], UR6 ;  /* 0x00004806083f75b2 */ /* 0x0000220008000100 */
[----:B------:R-:W-:Y:S01]  /*0300*/  NOP ;  /* 0x0000000000007918 */ /* 0x000fe20000000000 */
.L_x_2:
[----:B------:R-:W5:Y:S01]  /*0310*/  SHFL.IDX PT, R13, R2, RZ, 0x1f ;  /* 0x00001fff020d7589 */ /* 0x000f6200000e0000 */
[----:B------:R-:W1:Y:S01]  /*0320*/  S2UR UR12, SR_CTAID.X ;  /* 0x00000000000c79c3 */ /* 0x000e620000002500 */
[----:B------:R-:W-:Y:S02]  /*0330*/  LOP3.LUT R3, R3, 0xffffff80, RZ, 0xc0, !PT ;  /* 0xffffff8003037812 */ /* 0x000fe400078ec0ff */
[----:B------:R-:W-:Y:S01]  /*0340*/  ELECT P0, URZ, PT ;  /* 0x00000000003f782f */ /* 0x000fe20003800000 */
[----:B------:R2:W3:Y:S01]  /*0350*/  SHFL.IDX PT, R12, R2, RZ, 0x1f ;  /* 0x00001fff020c7589 */ /* 0x0004e200000e0000 */
[----:B------:R-:W-:Y:S01]  /*0360*/  ELECT P1, URZ, PT ;  /* 0x00000000003f782f */ /* 0x000fe20003820000 */
[----:B------:R-:W-:Y:S01]  /*0370*/  NOP ;  /* 0x0000000000007918 */ /* 0x000fe20000000000 */
[----:B------:R-:W-:Y:S01]  /*0380*/  IMAD.IADD R3, R4, 0x1, -R3 ;  /* 0x0000000104037824 */ /* 0x000fe200078e0a03 */
[----:B------:R-:W4:Y:S01]  /*0390*/  S2R R6, SR_CTAID.Y ;  /* 0x0000000000067919 */ /* 0x000f220000002600 */
[----:B0-----:R-:W-:Y:S01]  /*03a0*/  ULDC UR4, c[0x0][0x150] ;  /* 0x0000540000047ab9 */ /* 0x001fe20000000800 */
[----:B------:R-:W0:Y:S01]  /*03b0*/  LDC R14, c[0x0][0x144] ;  /* 0x00005100ff0e7b82 */ /* 0x000e220000000800 */
[----:B------:R-:W-:Y:S01]  /*03c0*/  UMOV UR11, 0x80 ;  /* 0x00000080000b7882 */ /* 0x000fe20000000000 */
[----:B------:R-:W-:Y:S01]  /*03d0*/  SHF.R.S32.HI R0, RZ, 0x1f, R3 ;  /* 0x0000001fff007819 */ /* 0x000fe20000011403 */
[----:B------:R-:W-:Y:S01]  /*03e0*/  NOP ;  /* 0x0000000000007918 */ /* 0x000fe20000000000 */
[C---:B------:R-:W-:Y:S01]  /*03f0*/  VIADD R35, R10.reuse, 0xffffffff ;  /* 0xffffffff0a237836 */ /* 0x040fe20000000000 */
[----:B------:R-:W-:Y:S01]  /*0400*/  ISETP.NE.AND P4, PT, R10, RZ, PT ;  /* 0x000000ff0a00720c */ /* 0x000fe20003f85270 */
[----:B------:R-:W-:Y:S01]  /*0410*/  IMAD.MOV.U32 R153, RZ, RZ, 0x1 ;  /* 0x00000001ff997424 */ /* 0x000fe200078e00ff */
[----:B------:R-:W-:Y:S01]  /*0420*/  LEA.HI R9, R0, R3, RZ, 0x3 ;  /* 0x0000000300097211 */ /* 0x000fe200078f18ff */
[----:B------:R-:W0:Y:S01]  /*0430*/  LDC R15, c[0x0][0x140] ;  /* 0x00005000ff0f7b82 */ /* 0x000e220000000800 */
[----:B------:R-:W-:-:S02]  /*0440*/  ISETP.GE.U32.AND P6, PT, R35, 0x2, PT ;  /* 0x000000022300780c */ /* 0x000fc40003fc6070 */
[--C-:B------:R-:W-:Y:S02]  /*0450*/  SHF.R.S32.HI R11, RZ, 0x3, R9.reuse ;  /* 0x00000003ff0b7819 */ /* 0x100fe40000011409 */
[----:B--2---:R-:W-:Y:S02]  /*0460*/  SHF.R.S32.HI R2, RZ, 0x1f, R9 ;  /* 0x0000001fff027819 */ /* 0x004fe40000011409 */
[----:B------:R-:W-:Y:S01]  /*0470*/  SHF.R.S32.HI R9, RZ, 0x1f, R8 ;  /* 0x0000001fff097819 */ /* 0x000fe20000011408 */
[----:B------:R-:W2:Y:S01]  /*0480*/  LDC R25, c[0x0][0x148] ;  /* 0x00005200ff197b82 */ /* 0x000ea20000000800 */
[----:B-----5:R-:W-:Y:S02]  /*0490*/  ISETP.NE.OR P0, PT, R13, RZ, !P0 ;  /* 0x000000ff0d00720c */ /* 0x020fe40004705670 */
[----:B-1----:R-:W-:Y:S02]  /*04a0*/  I2FP.F32.U32 R13, UR12 ;  /* 0x0000000c000d7c45 */ /* 0x002fe40008201000 */
[----:B------:R-:W-:-:S02]  /*04b0*/  LEA.HI R2, R2, R11, RZ, 0x2 ;  /* 0x0000000b02027211 */ /* 0x000fc400078f10ff */
[----:B------:R-:W-:Y:S01]  /*04c0*/  LEA.HI R9, R9, R8, RZ, 0x2 ;  /* 0x0000000809097211 */ /* 0x000fe200078f10ff */
[----:B------:R-:W-:Y:S01]  /*04d0*/  FMUL R13, R13, UR4 ;  /* 0x000000040d0d7c20 */ /* 0x000fe20008400000 */
[----:B---3--:R-:W-:Y:S01]  /*04e0*/  ISETP.NE.OR P1, PT, R12, RZ, !P1 ;  /* 0x000000ff0c00720c */ /* 0x008fe20004f25670 */
[----:B------:R-:W-:Y:S01]  /*04f0*/  ULDC UR4, c[0x0][0x154] ;  /* 0x0000550000047ab9 */ /* 0x000fe20000000800 */
[----:B------:R-:W-:Y:S02]  /*0500*/  LOP3.LUT R12, R2, 0xfffffffc, RZ, 0xc0, !PT ;  /* 0xfffffffc020c7812 */ /* 0x000fe400078ec0ff */
[----:B------:R-:W-:Y:S01]  /*0510*/  LOP3.LUT R9, R9, 0x3ffffffc, RZ, 0xc0, !PT ;  /* 0x3ffffffc09097812 */ /* 0x000fe200078ec0ff */
[----:B------:R-:W1:Y:S01]  /*0520*/  F2I.U32.TRUNC.NTZ R13, R13 ;  /* 0x0000000d000d7305 */ /* 0x000e62000020f000 */
[----:B------:R-:W-:Y:S01]  /*0530*/  SHF.R.S32.HI R2, RZ, 0x1f, R5 ;  /* 0x0000001fff027819 */ /* 0x000fe20000011405 */
[----:B------:R-:W-:Y:S01]  /*0540*/  IMAD.IADD R12, R11, 0x1, -R12 ;  /* 0x000000010b0c7824 */ /* 0x000fe200078e0a0c */
[----:B------:R-:W-:Y:S01]  /*0550*/  VOTEU.ALL UP1, P0 ;  /* 0x00000000003f7886 */ /* 0x000fe20000020000 */
[----:B------:R-:W-:Y:S01]  /*0560*/  IMAD.IADD R9, R8, 0x1, -R9 ;  /* 0x0000000108097824 */ /* 0x000fe200078e0a09 */
[----:B------:R-:W-:Y:S01]  /*0570*/  LEA.HI R2, R2, R5, RZ, 0x2 ;  /* 0x0000000502027211 */ /* 0x000fe200078f10ff */
[----:B------:R-:W-:Y:S01]  /*0580*/  VOTEU.ALL UP0, P0 ;  /* 0x00000000003f7886 */ /* 0x000fe20000000000 */
[----:B----4-:R-:W-:Y:S01]  /*0590*/  I2FP.F32.U32 R8, R6 ;  /* 0x0000000600087245 */ /* 0x010fe20000201000 */
[----:B------:R-:W-:Y:S01]  /*05a0*/  IMAD R9, R9, 0x4, R12 ;  /* 0x0000000409097824 */ /* 0x000fe200078e020c */
[----:B------:R-:W-:Y:S01]  /*05b0*/  LOP3.LUT R2, R2, 0xfffffffc, RZ, 0xc0, !PT ;  /* 0xfffffffc02027812 */ /* 0x000fe200078ec0ff */
[----:B------:R-:W-:Y:S01]  /*05c0*/  VOTEU.ALL UP2, P1 ;  /* 0x00000000003f7886 */ /* 0x000fe20000840000 */
[----:B------:R-:W3:Y:S01]  /*05d0*/  @!UP1 S2UR UR7, SR_CgaCtaId ;  /* 0x00000000000799c3 */ /* 0x000ee20000008800 */
[----:B------:R-:W-:Y:S01]  /*05e0*/  FMUL R8, R8, UR4 ;  /* 0x0000000408087c20 */ /* 0x000fe20008400000 */
[----:B------:R-:W-:Y:S01]  /*05f0*/  IMAD.SHL.U32 R152, R9, 0x4, RZ ;  /* 0x0000000409987824 */ /* 0x000fe200078e00ff */
[----:B------:R-:W-:Y:S01]  /*0600*/  UMOV UR4, 0x20 ;  /* 0x0000002000047882 */ /* 0x000fe20000000000 */
[----:B------:R-:W-:Y:S01]  /*0610*/  IMAD.IADD R5, R5, 0x1, -R2 ;  /* 0x0000000105057824 */ /* 0x000fe200078e0a02 */
[----:B------:R-:W-:Y:S01]  /*0620*/  LEA.HI R2, R9, R9, RZ, 0x1 ;  /* 0x0000000909027211 */ /* 0x000fe200078f08ff */
[----:B-1----:R-:W-:Y:S01]  /*0630*/  IMAD.MOV R13, RZ, RZ, -R13 ;  /* 0x000000ffff0d7224 */ /* 0x002fe200078e0a0d */
[----:B------:R-:W1:Y:S01]  /*0640*/  F2I.U32.TRUNC.NTZ R8, R8 ;  /* 0x0000000800087305 */ /* 0x000e62000020f000 */
[----:B------:R-:W4:Y:S01]  /*0650*/  @!UP2 S2UR UR10, SR_CgaCtaId ;  /* 0x00000000000aa9c3 */ /* 0x000f220000008800 */
[----:B------:R-:W-:Y:S01]  /*0660*/  LOP3.LUT R2, R2, 0xfffffffe, RZ, 0xc0, !PT ;  /* 0xfffffffe02027812 */ /* 0x000fe200078ec0ff */
[----:B0-----:R-:W-:Y:S01]  /*0670*/  IMAD R21, R14, R13, UR12 ;  /* 0x0000000c0e157e24 */ /* 0x001fe2000f8e020d */
[----:B------:R-:W-:Y:S01]  /*0680*/  @!UP1 UMOV UR6, 0x400 ;  /* 0x0000040000069882 */ /* 0x000fe20000000000 */
[----:B------:R-:W-:-:S04]  /*0690*/  @!UP1 UIADD3 UR4, -UR4, 0x100000, URZ ;  /* 0x0010000004049890 */ /* 0x000fc8000fffe13f */
[----:B------:R-:W-:Y:S02]  /*06a0*/  @!UP1 USHF.L.U32 UR5, UR4, 0xb, URZ ;  /* 0x0000000b04059899 */ /* 0x000fe4000800063f */
[----:B------:R-:W-:Y:S01]  /*06b0*/  @!UP1 USHF.L.U32 UR4, UR4, 0x1, URZ ;  /* 0x0000000104049899 */ /* 0x000fe2000800063f */
[C---:B------:R-:W-:Y:S01]  /*06c0*/  LOP3.LUT R152, R9.reuse, 0xc, R152, 0x78, !PT ;  /* 0x0000000c09987812 */ /* 0x040fe200078e7898 */
[----:B------:R-:W-:Y:S01]  /*06d0*/  IMAD.IADD R2, R9, 0x1, -R2 ;  /* 0x0000000109027824 */ /* 0x000fe200078e0a02 */
[----:B------:R-:W-:Y:S01]  /*06e0*/  @!UP2 UMOV UR9, 0x400 ;  /* 0x000004000009a882 */ /* 0x000fe20000000000 */
[----:B------:R-:W-:Y:S01]  /*06f0*/  VOTEU.ALL UP3, P1 ;  /* 0x00000000003f7886 */ /* 0x000fe20000860000 */
[----:B------:R-:W-:Y:S01]  /*0700*/  VOTEU.ALL UP4, P1 ;  /* 0x00000000003f7886 */ /* 0x000fe20000880000 */
[----:B------:R-:W-:Y:S01]  /*0710*/  VOTEU.ALL UP5, P1 ;  /* 0x00000000003f7886 */ /* 0x000fe200008a0000 */
[----:B------:R-:W-:Y:S01]  /*0720*/  ISETP.NE.AND P3, PT, R2, R21, PT ;  /* 0x000000150200720c */ /* 0x000fe20003f65270 */
[----:B------:R0:W0:Y:S01]  /*0730*/  SHFL.IDX PT, R14, R7, RZ, 0x1f ;  /* 0x00001fff070e7589 */ /* 0x00002200000e0000 */
[----:B------:R-:W-:Y:S01]  /*0740*/  ISETP.EQ.U32.AND P2, PT, R15, 0x1, PT ;  /* 0x000000010f00780c */ /* 0x000fe20003f42070 */
[----:B-1----:R-:W-:Y:S01]  /*0750*/  IMAD.MOV R20, RZ, RZ, -R8 ;  /* 0x000000ffff147224 */ /* 0x002fe200078e0a08 */
[----:B---3--:R-:W-:-:S02]  /*0760*/  @!UP1 ULEA UR8, UR7, UR6, 0x18 ;  /* 0x0000000607089291 */ /* 0x008fc4000f8ec03f */
[----:B------:R-:W-:-:S04]  /*0770*/  @!UP2 UIADD3 UR6, -UR11, 0x100000, URZ ;  /* 0x001000000b06a890 */ /* 0x000fc8000fffe13f */
[----:B------:R-:W-:Y:S02]  /*0780*/  @!UP2 USHF.L.U32 UR7, UR6, 0xb, URZ ;  /* 0x0000000b0607a899 */ /* 0x000fe4000800063f */
[----:B------:R-:W-:Y:S01]  /*0790*/  @!UP2 USHF.L.U32 UR6, UR6, 0x1, URZ ;  /* 0x000000010606a899 */ /* 0x000fe2000800063f */
[----:B--2---:R-:W-:Y:S01]  /*07a0*/  IMAD R9, R25, R20, R6 ;  /* 0x0000001419097224 */ /* 0x004fe200078e0206 */
[----:B------:R-:W-:Y:S01]  /*07b0*/  VOTEU.ALL UP1, P0 ;  /* 0x00000000003f7886 */ /* 0x000fe20000020000 */
[----:B------:R-:W-:Y:S01]  /*07c0*/  LOP3.LUT P0, RZ, R3, 0x7, RZ, 0xc0, !PT ;  /* 0x0000000703ff7812 */ /* 0x000fe2000780c0ff */
[----:B----4-:R-:W-:Y:S01]  /*07d0*/  @!UP2 ULEA UR9, UR10, UR9, 0x18 ;  /* 0x000000090a09a291 */ /* 0x010fe2000f8ec03f */
[----:B------:R-:W-:Y:S01]  /*07e0*/  @P3 LEA.HI R2, R152, R152, RZ, 0x1 ;  /* 0x0000009898023211 */ /* 0x000fe200078f08ff */
[----:B------:R-:W-:Y:S01]  /*07f0*/  VOTEU.ALL UP2, P1 ;  /* 0x00000000003f7886 */ /* 0x000fe20000840000 */
[----:B------:R-:W-:Y:S01]  /*0800*/  ISETP.NE.AND P1, PT, R5, 0x3, PT ;  /* 0x000000030500780c */ /* 0x000fe20003f25270 */
[----:B------:R-:W1:Y:S02]  /*0810*/  FENCE.VIEW.ASYNC.S ;  /* 0x00000000000073c6 */ /* 0x000e640000000000 */
[----:B-1----:R1:W2:Y:S01]  /*0820*/  @!UP0 SYNCS.EXCH.64 URZ, [UR8+0x80], UR4 ;  /* 0x00008004083f85b2 */ /* 0x0022a20008000100 */
[----:B------:R-:W-:-:S02]  /*0830*/  @P3 SHF.R.S32.HI R2, RZ, 0x1, R2 ;  /* 0x00000001ff023819 */ /* 0x000fc40000011402 */
[----:B------:R-:W-:Y:S02]  /*0840*/  ISETP.EQ.OR P1, PT, R5, RZ, !P1 ;  /* 0x000000ff0500720c */ /* 0x000fe40004f22670 */
[----:B------:R-:W-:Y:S02]  /*0850*/  @P3 ISETP.NE.AND P5, PT, R2, R9, PT ;  /* 0x000000090200320c */ /* 0x000fe40003fa5270 */
[----:B------:R-:W-:Y:S02]  /*0860*/  ISETP.LT.U32.AND P0, PT, R152, 0x8, !P0 ;  /* 0x000000089800780c */ /* 0x000fe40004701070 */
[----:B------:R-:W-:Y:S02]  /*0870*/  ISETP.EQ.AND P1, PT, R10, RZ, P1 ;  /* 0x000000ff0a00720c */ /* 0x000fe40000f22270 */
[----:B------:R-:W-:Y:S02]  /*0880*/  SEL R2, RZ, 0x1, !P0 ;  /* 0x00000001ff027807 */ /* 0x000fe40004000000 */
[----:B------:R-:W-:-:S02]  /*0890*/  @P3 SEL R153, RZ, 0x1, P5 ;  /* 0x00000001ff993807 */ /* 0x000fc40002800000 */
[----:B------:R-:W-:Y:S01]  /*08a0*/  SEL R16, RZ, 0x1, !P1 ;  /* 0x00000001ff107807 */ /* 0x000fe20004800000 */
[----:B------:R1:W3:Y:S01]  /*08b0*/  @!UP1 SYNCS.EXCH.64 URZ, [UR8+0x88], UR4 ;  /* 0x00008804083f95b2 */ /* 0x0002e20008000100 */
[----:B------:R-:W-:Y:S01]  /*08c0*/  NOP ;  /* 0x0000000000007918 */ /* 0x000fe20000000000 */
[----:B------:R-:W-:Y:S02]  /*08d0*/  LOP3.LUT R153, R153, R2, RZ, 0xc0, !PT ;  /* 0x0000000299997212 */ /* 0x000fe400078ec0ff */
[----:B------:R-:W-:Y:S01]  /*08e0*/  SEL R16, R16, 0x2, P6 ;  /* 0x0000000210107807 */ /* 0x000fe20003000000 */
[----:B------:R1:W4:Y:S01]  /*08f0*/  @!UP2 SYNCS.EXCH.64 URZ, [UR9+0x60], UR6 ;  /* 0x00006006093fa5b2 */ /* 0x0003220008000100 */
[----:B------:R1:W0:Y:S01]  /*0900*/  @!UP3 SYNCS.EXCH.64 URZ, [UR9+0x68], UR6 ;  /* 0x00006806093fb5b2 */ /* 0x0002220008000100 */
[----:B------:R1:W0:Y:S01]  /*0910*/  @!UP4 SYNCS.EXCH.64 URZ, [UR9+0x70], UR6 ;  /* 0x00007006093fc5b2 */ /* 0x0002220008000100 */
[----:B------:R1:W0:Y:S01]  /*0920*/  @!UP5 SYNCS.EXCH.64 URZ, [UR9+0x78], UR6 ;  /* 0x00007806093fd5b2 */ /* 0x0002220008000100 */
[----:B------:R-:W-:Y:S01]  /*0930*/  NOP ;  /* 0x0000000000007918 */ /* 0x000fe20000000000 */
[----:B-12---:R-:W-:Y:S05]  /*0940*/  @!P2 BRA `(.L_x_3) ;  /* 0x000000000008a947 */ /* 0x006fea0003800000 */
[----:B0--34-:R-:W-:Y:S01]  /*0950*/  UCGABAR_ARV ;  /* 0x00000000000079c7 */ /* 0x019fe20008000000 */
[----:B------:R-:W-:Y:S05]  /*0960*/  BRA `(.L_x_4) ;  /* 0x0000000000047947 */ /* 0x000fea0003800000 */
.L_x_3:
[----:B0--34-:R-:W-:Y:S01]  /*0970*/  NOP ;  /* 0x0000000000007918 */ /* 0x019fe20000000000 */
.L_x_4:
[----:B------:R-:W-:Y:S01]  /*0980*/  ULDC.64 UR4, c[0x0][0x598] ;  /* 0x0001660000047ab9 */ /* 0x000fe20000000a00 */
[----:B------:R-:W-:Y:S01]  /*0990*/  ULDC.64 UR36, c[0x0][0x208] ;  /* 0x0000820000247ab9 */ /* 0x000fe20000000a00 */
[----:B------:R-:W-:-:S04]  /*09a0*/  ISETP.NE.U32.AND P0, PT, RZ, UR4, PT ;  /* 0x00000004ff007c0c */ /* 0x000fc8000bf05070 */
[----:B------:R-:W-:-:S13]  /*09b0*/  ISETP.NE.AND.EX P0, PT, RZ, UR5, PT, P0 ;  /* 0x00000005ff007c0c */ /* 0x000fda000bf05300 */
[----:B------:R-:W-:Y:S05]  /*09c0*/  @!P0 BRA `(.L_x_5) ;  /* 0x00000000001c8947 */ /* 0x000fea0003800000 */
[----:B------:R-:W0:Y:S02]  /*09d0*/  LDC.64 R8, c[0x0][0x598] ;  /* 0x00016600ff087b82 */ /* 0x000e240000000a00 */
[----:B0-----:R-:W2:Y:S02]  /*09e0*/  LDG.E.64 R8, desc[UR36][R8.64] ;  /* 0x0000002408087981 */ /* 0x001ea4000c1e1b00 */
[----:B--2---:R-:W-:-:S04]  /*09f0*/  ISETP.NE.U32.AND P0, PT, R8, RZ, PT ;  /* 0x000000ff0800720c */ /* 0x004fc80003f05070 */
[----:B------:R-:W-:-:S13]  /*0a00*/  ISETP.NE.AND.EX P0, PT, R9, RZ, PT, P0 ;  /* 0x000000ff0900720c */ /* 0x000fda0003f05300 */
[----:B------:R-:W-:Y:S05]  /*0a10*/  @!P0 BRA `(.L_x_5) ;  /* 0x0000000000088947 */ /* 0x000fea0003800000 */
[----:B------:R0:W5:Y:S01]  /*0a20*/  LD.E R154, desc[UR36][R8.64] ;  /* 0x00000024089a7980 */ /* 0x000162000c101900 */
[----:B------:R-:W-:Y:S05]  /*0a30*/  BRA `(.L_x_6) ;  /* 0x0000000000247947 */ /* 0x000fea0003800000 */
.L_x_5:
[----:B------:R-:W-:Y:S02]  /*0a40*/  ULDC.64 UR4, c[0x0][0x588] ;  /* 0x0001620000047ab9 */ /* 0x000fe40000000a00 */
[----:B------:R-:W-:-:S04]  /*0a50*/  ISETP.NE.U32.AND P0, PT, RZ, UR4, PT ;  /* 0x00000004ff007c0c */ /* 0x000fc8000bf05070 */
[----:B------:R-:W-:-:S13]  /*0a60*/  ISETP.NE.AND.EX P0, PT, RZ, UR5, PT, P0 ;  /* 0x00000005ff007c0c */ /* 0x000fda000bf05300 */
[----:B------:R-:W-:Y:S05]  /*0a70*/  @!P0 BRA `(.L_x_7) ;  /* 0x00000000000c8947 */ /* 0x000fea0003800000 */
[----:B------:R-:W0:Y:S02]  /*0a80*/  LDC.64 R154, c[0x0][0x588] ;  /* 0x00016200ff9a7b82 */ /* 0x000e240000000a00 */
[----:B0-----:R1:W5:Y:S01]  /*0a90*/  LDG.E R154, desc[UR36][R154.64] ;  /* 0x000000249a9a7981 */ /* 0x001362000c1e1900 */
[----:B------:R-:W-:Y:S05]  /*0aa0*/  BRA `(.L_x_6) ;  /* 0x0000000000087947 */ /* 0x000fea0003800000 */
.L_x_7:
[----:B------:R-:W-:Y:S02]  /*0ab0*/  ULDC UR4, c[0x0][0x580] ;  /* 0x0001600000047ab9 */ /* 0x000fe40000000800 */
[----:B------:R-:W-:-:S07]  /*0ac0*/  IMAD.U32 R154, RZ, RZ, UR4 ;  /* 0x00000004ff9a7e24 */ /* 0x000fce000f8e00ff */
.L_x_6:
[----:B------:R-:W-:Y:S02]  /*0ad0*/  ULDC.64 UR4, c[0x0][0x5a0] ;  /* 0x0001680000047ab9 */ /* 0x000fe40000000a00 */
[----:B------:R-:W-:-:S04]  /*0ae0*/  ISETP.NE.U32.AND P0, PT, RZ, UR4, PT ;  /* 0x00000004ff007c0c */ /* 0x000fc8000bf05070 */
[----:B------:R-:W-:-:S13]  /*0af0*/  ISETP.NE.AND.EX P0, PT, RZ, UR5, PT, P0 ;  /* 0x00000005ff007c0c */ /* 0x000fda000bf05300 */
[----:B------:R-:W-:Y:S05]  /*0b00*/  @!P0 BRA `(.L_x_8) ;  /* 0x00000000001c8947 */ /* 0x000fea0003800000 */
[----:B0-----:R-:W0:Y:S02]  /*0b10*/  LDC.64 R8, c[0x0][0x5a0] ;  /* 0x00016800ff087b82 */ /* 0x001e240000000a00 */
[----:B0-----:R-:W2:Y:S02]  /*0b20*/  LDG.E.64 R8, desc[UR36][R8.64] ;  /* 0x0000002408087981 */ /* 0x001ea4000c1e1b00 */
[----:B--2---:R-:W-:-:S04]  /*0b30*/  ISETP.NE.U32.AND P0, PT, R8, RZ, PT ;  /* 0x000000ff0800720c */ /* 0x004fc80003f05070 */
[----:B------:R-:W-:-:S13]  /*0b40*/  ISETP.NE.AND.EX P0, PT, R9, RZ, PT, P0 ;  /* 0x000000ff0900720c */ /* 0x000fda0003f05300 */
[----:B------:R-:W-:Y:S05]  /*0b50*/  @!P0 BRA `(.L_x_8) ;  /* 0x0000000000088947 */ /* 0x000fea0003800000 */
[----:B-1----:R0:W5:Y:S01]  /*0b60*/  LD.E R155, desc[UR36][R8.64] ;  /* 0x00000024089b7980 */ /* 0x002162000c101900 */
[----:B------:R-:W-:Y:S05]  /*0b70*/  BRA `(.L_x_9) ;  /* 0x0000000000247947 */ /* 0x000fea0003800000 */
.L_x_8:
[----:B------:R-:W-:Y:S02]  /*0b80*/  ULDC.64 UR4, c[0x0][0x590] ;  /* 0x0001640000047ab9 */ /* 0x000fe40000000a00 */
[----:B------:R-:W-:-:S04]  /*0b90*/  ISETP.NE.U32.AND P0, PT, RZ, UR4, PT ;  /* 0x00000004ff007c0c */ /* 0x000fc8000bf05070 */
[----:B------:R-:W-:-:S13]  /*0ba0*/  ISETP.NE.AND.EX P0, PT, RZ, UR5, PT, P0 ;  /* 0x00000005ff007c0c */ /* 0x000fda000bf05300 */
[----:B------:R-:W-:Y:S05]  /*0bb0*/  @!P0 BRA `(.L_x_10) ;  /* 0x00000000000c8947 */ /* 0x000fea0003800000 */
[----:B0-----:R-:W1:Y:S02]  /*0bc0*/  LDC.64 R8, c[0x0][0x590] ;  /* 0x00016400ff087b82 */ /* 0x001e640000000a00 */
[----:B-1----:R1:W5:Y:S01]  /*0bd0*/  LDG.E R155, desc[UR36][R8.64] ;  /* 0x00000024089b7981 */ /* 0x002362000c1e1900 */
[----:B------:R-:W-:Y:S05]  /*0be0*/  BRA `(.L_x_9) ;  /* 0x0000000000087947 */ /* 0x000fea0003800000 */
.L_x_10:
[----:B------:R-:W-:Y:S02]  /*0bf0*/  ULDC UR4, c[0x0][0x584] ;  /* 0x0001610000047ab9 */ /* 0x000fe40000000800 */
[----:B-1----:R-:W-:-:S07]  /*0c00*/  IMAD.U32 R155, RZ, RZ, UR4 ;  /* 0x00000004ff9b7e24 */ /* 0x002fce000f8e00ff */
.L_x_9:
[----:B------:R-:W2:Y:S01]  /*0c10*/  LDC R2, c[0x0][0x65c] ;  /* 0x00019700ff027b82 */ /* 0x000ea20000000800 */
[----:B------:R-:W-:Y:S01]  /*0c20*/  ULDC UR6, c[0x0][0x28c] ;  /* 0x0000a30000067ab9 */ /* 0x000fe20000000800 */
[----:B------:R-:W-:Y:S01]  /*0c30*/  ISETP.NE.AND P0, PT, R10, 0x2, PT ;  /* 0x000000020a00780c */ /* 0x000fe20003f05270 */
[----:B------:R-:W-:Y:S01]  /*0c40*/  UIADD3 UR6, UR6, 0x3f, URZ ;  /* 0x0000003f06067890 */ /* 0x000fe2000fffe03f */
[----:B01----:R-:W-:Y:S01]  /*0c50*/  IMAD.U32 R8, RZ, RZ, UR12 ;  /* 0x0000000cff087e24 */ /* 0x003fe2000f8e00ff */
[----:B------:R-:W-:Y:S01]  /*0c60*/  UMOV UR38, URZ ;  /* 0x0000003f00267c82 */ /* 0x000fe20008000000 */
[----:B------:R-:W-:Y:S01]  /*0c70*/  IMAD.MOV.U32 R9, RZ, RZ, RZ ;  /* 0x000000ffff097224 */ /* 0x000fe200078e00ff */
[----:B------:R-:W-:Y:S01]  /*0c80*/  USHF.R.S32.HI UR7, URZ, 0x1f, UR6 ;  /* 0x0000001f3f077899 */ /* 0x000fe20008011406 */
[----:B------:R-:W-:Y:S01]  /*0c90*/  UMOV UR39, URZ ;  /* 0x0000003f00277c82 */ /* 0x000fe20008000000 */
[----:B------:R-:W-:Y:S02]  /*0ca0*/  ULDC.64 UR8, c[0x0][0x650] ;  /* 0x0001940000087ab9 */ /* 0x000fe40000000a00 */
[----:B------:R-:W-:-:S04]  /*0cb0*/  ULEA.HI UR7, UR7, UR6, URZ, 0x6 ;  /* 0x0000000607077291 */ /* 0x000fc8000f8f303f */
[----:B------:R-:W-:Y:S01]  /*0cc0*/  USHF.R.S32.HI UR40, URZ, 0x6, UR7 ;  /* 0x000000063f287899 */ /* 0x000fe20008011407 */
[----:B--2---:R-:W-:-:S13]  /*0cd0*/  ISETP.NE.AND P1, PT, R2, 0x1, PT ;  /* 0x000000010200780c */ /* 0x004fda0003f25270 */
[----:B------:R-:W0:Y:S01]  /*0ce0*/  @P1 LDC R19, c[0x0][0x10] ;  /* 0x00000400ff131b82 */ /* 0x000e220000000800 */
[----:B------:R-:W-:Y:S02]  /*0cf0*/  @P1 IMAD.MOV.U32 R7, RZ, RZ, RZ ;  /* 0x000000ffff071224 */ /* 0x000fe400078e00ff */
[----:B------:R-:W-:-:S05]  /*0d00*/  @P1 IMAD.MOV.U32 R17, RZ, RZ, RZ ;  /* 0x000000ffff111224 */ /* 0x000fca00078e00ff */
[----:B------:R-:W1:Y:S01]  /*0d10*/  @!P1 LDC R11, c[0x0][0xc] ;  /* 0x00000300ff0b9b82 */ /* 0x000e620000000800 */
[----:B------:R-:W-:Y:S01]  /*0d20*/  ULDC UR4, c[0x0][0xc] ;  /* 0x0000030000047ab9 */ /* 0x000fe20000000800 */
[----:B------:R-:W-:Y:S02]  /*0d30*/  ULDC UR5, c[0x0][0x10] ;  /* 0x0000040000057ab9 */ /* 0x000fe40000000800 */
[----:B------:R-:W-:-:S04]  /*0d40*/  UIMAD.WIDE.U32 UR4, UR4, UR5, URZ ;  /* 0x00000005040472a5 */ /* 0x000fc8000f8e003f */
[----:B------:R-:W2:Y:S01]  /*0d50*/  LDC R2, c[0x0][0x14] ;  /* 0x00000500ff027b82 */ /* 0x000ea20000000800 */
[----:B0-----:R-:W-:-:S04]  /*0d60*/  @P1 IMAD.WIDE.U32 R18, R19, UR12, R6 ;  /* 0x0000000c13121c25 */ /* 0x001fc8000f8e0006 */
[----:B------:R-:W-:Y:S02]  /*0d70*/  @P1 IMAD.IADD R17, R19, 0x1, R17 ;  /* 0x0000000113111824 */ /* 0x000fe400078e0211 */
[----:B-1----:R-:W-:-:S04]  /*0d80*/  @!P1 IMAD.WIDE.U32 R8, R6, R11, R8 ;  /* 0x0000000b06089225 */ /* 0x002fc800078e0008 */
[----:B------:R-:W-:Y:S02]  /*0d90*/  @!P1 IMAD.MOV.U32 R18, RZ, RZ, R8 ;  /* 0x000000ffff129224 */ /* 0x000fe400078e0008 */
[----:B------:R-:W-:Y:S02]  /*0da0*/  @!P1 IMAD.MOV.U32 R17, RZ, RZ, R9 ;  /* 0x000000ffff119224 */ /* 0x000fe400078e0009 */
[----:B--2---:R-:W-:-:S04]  /*0db0*/  IMAD.WIDE.U32 R12, R2, UR4, RZ ;  /* 0x00000004020c7c25 */ /* 0x004fc8000f8e00ff */
[----:B------:R-:W-:Y:S01]  /*0dc0*/  IMAD R23, R2, UR5, RZ ;  /* 0x0000000502177c24 */ /* 0x000fe2000f8e02ff */
[----:B------:R0:W-:Y:S03]  /*0dd0*/  STL.64 [R1], R12 ;  /* 0x0000000c01007387 */ /* 0x0001e60000100a00 */
[----:B------:R-:W-:Y:S01]  /*0de0*/  IMAD.IADD R23, R13, 0x1, R23 ;  /* 0x000000010d177824 */ /* 0x000fe200078e0217 */
[----:B------:R-:W-:Y:S06]  /*0df0*/  @P0 BRA `(.L_x_11) ;  /* 0x0000000000200947 */ /* 0x000fec0003800000 */
[----:B------:R-:W-:Y:S01]  /*0e00*/  UISETP.GE.U32.AND UP0, UPT, UR40, 0x5, UPT ;  /* 0x000000052800788c */ /* 0x000fe2000bf06070 */
[----:B------:R-:W-:Y:S01]  /*0e10*/  IADD3 R18, P0, R18, R12, RZ ;  /* 0x0000000c12127210 */ /* 0x000fe20007f1e0ff */
[----:B------:R-:W-:Y:S01]  /*0e20*/  UIMAD.WIDE.U32 UR4, UR40, -0x33333333, URZ ;  /* 0xcccccccd280478a5 */ /* 0x000fe2000f8e003f */
[----:B------:R-:W-:-:S03]  /*0e30*/  UMOV UR39, URZ ;  /* 0x0000003f00277c82 */ /* 0x000fc60008000000 */
[----:B------:R-:W-:Y:S01]  /*0e40*/  USHF.R.U32.HI UR4, URZ, 0x2, UR5 ;  /* 0x000000023f047899 */ /* 0x000fe20008011605 */
[----:B------:R-:W-:-:S03]  /*0e50*/  IMAD.X R17, R23, 0x1, R17, P0 ;  /* 0x0000000117117824 */ /* 0x000fc600000e0611 */
[----:B------:R-:W-:Y:S02]  /*0e60*/  UIMAD UR38, UR4, -0x5, UR40 ;  /* 0xfffffffb042678a4 */ /* 0x000fe4000f8e0228 */
[----:B------:R-:W-:-:S12]  /*0e70*/  @UP0 ULOP3.LUT UR39, UR4, 0x1, URZ, 0xc0, !UPT ;  /* 0x0000000104270892 */ /* 0x000fd8000f8ec03f */
.L_x_11:
[----:B------:R-:W-:Y:S01]  /*0e80*/  ISETP.GE.U32.AND P0, PT, R18, UR8, PT ;  /* 0x0000000812007c0c */ /* 0x000fe2000bf06070 */
[----:B------:R-:W-:Y:S01]  /*0e90*/  IMAD.MOV.U32 R19, RZ, RZ, -0x1 ;  /* 0xffffffffff137424 */ /* 0x000fe200078e00ff */
[----:B------:R-:W-:Y:S01]  /*0ea0*/  PRMT R8, RZ, 0x7610, R8 ;  /* 0x00007610ff087816 */ /* 0x000fe20000000008 */
[----:B------:R-:W-:Y:S01]  /*0eb0*/  IMAD.MOV.U32 R22, RZ, RZ, -0x1 ;  /* 0xffffffffff167424 */ /* 0x000fe200078e00ff */
[----:B------:R-:W-:Y:S01]  /*0ec0*/  ISETP.GE.U32.AND.EX P0, PT, R17, UR9, PT, P0 ;  /* 0x0000000911007c0c */ /* 0x000fe2000bf06100 */
[----:B------:R-:W-:-:S12]  /*0ed0*/  IMAD.MOV.U32 R2, RZ, RZ, -0x1 ;  /* 0xffffffffff027424 */ /* 0x000fd800078e00ff */
[----:B------:R-:W-:Y:S05]  /*0ee0*/  @P0 BRA `(.L_x_12) ;  /* 0x00000004002c0947 */ /* 0x000fea0003800000 */
[----:B------:R-:W1:Y:S01]  /*0ef0*/  LDC.64 R26, c[0x0][0x628] ;  /* 0x00018a00ff1a7b82 */ /* 0x000e620000000a00 */
[----:B------:R-:W-:Y:S02]  /*0f00*/  IMAD.MOV.U32 R8, RZ, RZ, R18 ;  /* 0x000000ffff087224 */ /* 0x000fe400078e0012 */
[----:B------:R-:W-:-:S05]  /*0f10*/  IMAD.MOV.U32 R9, RZ, RZ, R17 ;  /* 0x000000ffff097224 */ /* 0x000fca00078e0011 */
[----:B------:R-:W2:Y:S08]  /*0f20*/  LDC R2, c[0x0][0x630] ;  /* 0x00018c00ff027b82 */ /* 0x000eb00000000800 */
[----:B------:R-:W3:Y:S01]  /*0f30*/  LDC.64 R28, c[0x0][0x620] ;  /* 0x00018800ff1c7b82 */ /* 0x000ee20000000a00 */
[----:B-1----:R-:W-:-:S04]  /*0f40*/  ISETP.NE.U32.AND P0, PT, R26, RZ, PT ;  /* 0x000000ff1a00720c */ /* 0x002fc80003f05070 */
[----:B------:R-:W-:-:S13]  /*0f50*/  ISETP.NE.AND.EX P0, PT, R27, RZ, PT, P0 ;  /* 0x000000ff1b00720c */ /* 0x000fda0003f05300 */
[----:B--23--:R-:W-:Y:S05]  /*0f60*/  @!P0 BRA `(.L_x_13) ;  /* 0x0000000000288947 */ /* 0x00cfea0003800000 */
[----:B0-----:R-:W0:Y:S02]  /*0f70*/  LDC R13, c[0x0][0x634] ;  /* 0x00018d00ff0d7b82 */ /* 0x001e240000000800 */
[----:B0-----:R-:W-:-:S05]  /*0f80*/  IADD3 R13, P0, R18, R13, RZ ;  /* 0x0000000d120d7210 */ /* 0x001fca0007f1e0ff */
[----:B------:R-:W-:-:S04]  /*0f90*/  IMAD.X R15, RZ, RZ, R17, P0 ;  /* 0x000000ffff0f7224 */ /* 0x000fc800000e0611 */
[----:B------:R-:W-:-:S04]  /*0fa0*/  IMAD.WIDE.U32 R8, R15, R26, RZ ;  /* 0x0000001a0f087225 */ /* 0x000fc800078e00ff */
[----:B------:R-:W-:-:S04]  /*0fb0*/  IMAD.WIDE.U32 R10, P0, R13, R27, R8 ;  /* 0x0000001b0d0a7225 */ /* 0x000fc80007800008 */
[----:B------:R-:W-:-:S04]  /*0fc0*/  IMAD.WIDE.U32 R8, R13, R26, RZ ;  /* 0x0000001a0d087225 */ /* 0x000fc800078e00ff */
[----:B------:R-:W-:Y:S01]  /*0fd0*/  IMAD.X R13, RZ, RZ, RZ, P0 ;  /* 0x000000ffff0d7224 */ /* 0x000fe200000e06ff */
[----:B------:R-:W-:Y:S01]  /*0fe0*/  IADD3 RZ, P0, R9, R10, RZ ;  /* 0x0000000a09ff7210 */ /* 0x000fe20007f1e0ff */
[----:B------:R-:W-:-:S04]  /*0ff0*/  IMAD.MOV.U32 R12, RZ, RZ, R11 ;  /* 0x000000ffff0c7224 */ /* 0x000fc800078e000b */
[----:B------:R-:W-:-:S08]  /*1000*/  IMAD.WIDE.U32.X R8, R15, R27, R12, P0 ;  /* 0x0000001b0f087225 */ /* 0x000fd000000e040c */
.L_x_13:
[----:B------:R-:W1:Y:S01]  /*1010*/  LDC.64 R32, c[0x0][0x640] ;  /* 0x00019000ff207b82 */ /* 0x000e620000000a00 */
[-C--:B------:R-:W-:Y:S01]  /*1020*/  SHF.R.U64 R30, R8, R2.reuse, R9 ;  /* 0x00000002081e7219 */ /* 0x080fe20000001209 */
[----:B------:R-:W-:Y:S01]  /*1030*/  IMAD.MOV.U32 R19, RZ, RZ, R17 ;  /* 0x000000ffff137224 */ /* 0x000fe200078e0011 */
[----:B------:R-:W-:Y:S01]  /*1040*/  SHF.R.U32.HI R2, RZ, R2, R9 ;  /* 0x00000002ff027219 */ /* 0x000fe20000011609 */
[----:B------:R-:W-:Y:S01]  /*1050*/  IMAD.MOV.U32 R26, RZ, RZ, 0x1 ;  /* 0x00000001ff1a7424 */ /* 0x000fe200078e00ff */
[----:B------:R-:W-:-:S03]  /*1060*/  IADD3 R11, P0, RZ, -R30, RZ ;  /* 0x8000001eff0b7210 */ /* 0x000fc60007f1e0ff */
[----:B------:R-:W2:Y:S02]  /*1070*/  LDC R10, c[0x0][0x618] ;  /* 0x00018600ff0a7b82 */ /* 0x000ea40000000800 */
[----:B------:R-:W-:-:S04]  /*1080*/  IMAD.X R9, RZ, RZ, ~R2, P0 ;  /* 0x000000ffff097224 */ /* 0x000fc800000e0e02 */
[-C--:B------:R-:W-:Y:S02]  /*1090*/  IMAD R2, R9, R28.reuse, RZ ;  /* 0x0000001c09027224 */ /* 0x080fe400078e02ff */
[----:B0-----:R-:W0:Y:S01]  /*10a0*/  LDC R13, c[0x0][0x608] ;  /* 0x00018200ff0d7b82 */ /* 0x001e220000000800 */
[----:B------:R-:W-:-:S04]  /*10b0*/  IMAD.WIDE.U32 R8, R11, R28, R18 ;  /* 0x0000001c0b087225 */ /* 0x000fc800078e0012 */
[----:B------:R-:W-:Y:S02]  /*10c0*/  IMAD R11, R11, R29, R2 ;  /* 0x0000001d0b0b7224 */ /* 0x000fe400078e0202 */
[----:B------:R-:W-:Y:S01]  /*10d0*/  IMAD.MOV.U32 R2, RZ, RZ, -0x1 ;  /* 0xffffffffff027424 */ /* 0x000fe200078e00ff */
[----:B------:R-:W3:Y:S01]  /*10e0*/  LDC R31, c[0x0][0x658] ;  /* 0x00019600ff1f7b82 */ /* 0x000ee20000000800 */
[----:B------:R-:W-:Y:S01]  /*10f0*/  IMAD.IADD R9, R9, 0x1, R11 ;  /* 0x0000000109097824 */ /* 0x000fe200078e020b */
[----:B-1----:R-:W-:-:S04]  /*1100*/  ISETP.NE.U32.AND P0, PT, R32, RZ, PT ;  /* 0x000000ff2000720c */ /* 0x002fc80003f05070 */
[----:B------:R-:W-:Y:S02]  /*1110*/  ISETP.NE.AND.EX P0, PT, R33, RZ, PT, P0 ;  /* 0x000000ff2100720c */ /* 0x000fe40003f05300 */
[----:B------:R-:W1:Y:S01]  /*1120*/  LDC R29, c[0x0][0x600] ;  /* 0x00018000ff1d7b82 */ /* 0x000e620000000800 */
[-CC-:B--2---:R-:W-:Y:S02]  /*1130*/  SHF.R.U64 R27, R8, R10.reuse, R9.reuse ;  /* 0x0000000a081b7219 */ /* 0x184fe40000001209 */
[----:B------:R-:W-:-:S05]  /*1140*/  SHF.R.U32.HI R8, RZ, R10, R9 ;  /* 0x0000000aff087219 */ /* 0x000fca0000011609 */
[----:B------:R-:W2:Y:S01]  /*1150*/  LDC R22, c[0x0][0x648] ;  /* 0x00019200ff167b82 */ /* 0x000ea20000000800 */
[-CC-:B0-----:R-:W-:Y:S02]  /*1160*/  SHF.R.U64 R34, R27, R13.reuse, R8.reuse ;  /* 0x0000000d1b227219 */ /* 0x181fe40000001208 */
[----:B------:R-:W-:-:S05]  /*1170*/  SHF.R.U32.HI R8, RZ, R13, R8 ;  /* 0x0000000dff087219 */ /* 0x000fca0000011608 */
[----:B------:R-:W0:Y:S01]  /*1180*/  LDC R24, c[0x0][0x638] ;  /* 0x00018e00ff187b82 */ /* 0x000e220000000800 */
[-CC-:B---3--:R-:W-:Y:S02]  /*1190*/  SHF.R.U64 R36, R34, R31.reuse, R8.reuse ;  /* 0x0000001f22247219 */ /* 0x188fe40000001208 */
[-C--:B------:R-:W-:Y:S02]  /*11a0*/  SHF.L.U32 R2, R2, R31.reuse, RZ ;  /* 0x0000001f02027219 */ /* 0x080fe400000006ff */
[----:B------:R-:W-:Y:S01]  /*11b0*/  SHF.R.U32.HI R9, RZ, R31, R8 ;  /* 0x0000001fff097219 */ /* 0x000fe20000011608 */
[----:B------:R-:W-:Y:S01]  /*11c0*/  IMAD.MOV.U32 R8, RZ, RZ, R36 ;  /* 0x000000ffff087224 */ /* 0x000fe200078e0024 */
[----:B------:R-:W-:Y:S01]  /*11d0*/  LOP3.LUT R15, RZ, R2, RZ, 0x33, !PT ;  /* 0x00000002ff0f7212 */ /* 0x000fe200078e33ff */
[----:B------:R-:W3:Y:S01]  /*11e0*/  LDC R28, c[0x0][0x610] ;  /* 0x00018400ff1c7b82 */ /* 0x000ee20000000800 */
[----:B------:R-:W-:Y:S05]  /*11f0*/  @!P0 BRA `(.L_x_14) ;  /* 0x0000000000288947 */ /* 0x000fea0003800000 */
[----:B------:R-:W4:Y:S02]  /*1200*/  LDC R13, c[0x0][0x64c] ;  /* 0x00019300ff0d7b82 */ /* 0x000f240000000800 */
[----:B----4-:R-:W-:-:S05]  /*1210*/  IADD3 R13, P0, R36, R13, RZ ;  /* 0x0000000d240d7210 */ /* 0x010fca0007f1e0ff */
        /* <DEDUP_REMOVED lines=8> */
.L_x_14:
[----:B--2---:R-:W-:Y:S01]  /*12a0*/  SHF.R.U64 R7, R8, R22, R9 ;  /* 0x0000001608077219 */ /* 0x004fe20000001209 */
[----:B-1----:R-:W-:Y:S01]  /*12b0*/  VIADD R8, R29, 0xffffffff ;  /* 0xffffffff1d087836 */ /* 0x002fe20000000000 */
[----:B------:R-:W-:Y:S01]  /*12c0*/  SHF.L.U32 R2, R26, R31, RZ ;  /* 0x0000001f1a027219 */ /* 0x000fe200000006ff */
[----:B------:R-:W-:Y:S01]  /*12d0*/  @P1 IMAD R21, R25, R20, R6 ;  /* 0x0000001419151224 */ /* 0x000fe200078e0206 */
[----:B------:R-:W-:Y:S01]  /*12e0*/  LOP3.LUT R15, R34, R15, RZ, 0xc0, !PT ;  /* 0x0000000f220f7212 */ /* 0x000fe200078ec0ff */
[----:B------:R-:W-:Y:S01]  /*12f0*/  IMAD.MOV R9, RZ, RZ, -R7 ;  /* 0x000000ffff097224 */ /* 0x000fe200078e0a07 */
[----:B------:R-:W-:-:S03]  /*1300*/  LOP3.LUT R8, R27, R8, RZ, 0xc0, !PT ;  /* 0x000000081b087212 */ /* 0x000fc600078ec0ff */
[----:B------:R-:W-:Y:S02]  /*1310*/  IMAD R6, R2, R7, R15 ;  /* 0x0000000702067224 */ /* 0x000fe400078e020f */
[----:B0-----:R-:W-:Y:S02]  /*1320*/  IMAD R2, R9, R24, R36 ;  /* 0x0000001809027224 */ /* 0x001fe400078e0224 */
[----:B---3--:R-:W-:Y:S02]  /*1330*/  IMAD R19, R6, R28, R21 ;  /* 0x0000001c06137224 */ /* 0x008fe400078e0215 */
[----:B------:R-:W-:Y:S02]  /*1340*/  IMAD R2, R2, R29, R8 ;  /* 0x0000001d02027224 */ /* 0x000fe400078e0208 */
[----:B------:R-:W-:-:S03]  /*1350*/  IMAD.MOV.U32 R6, RZ, RZ, 0x1 ;  /* 0x00000001ff067424 */ /* 0x000fc600078e00ff */
[----:B------:R-:W-:Y:S02]  /*1360*/  SEL R22, R2, R19, !P1 ;  /* 0x0000001302167207 */ /* 0x000fe40004800000 */
[----:B------:R-:W-:Y:S01]  /*1370*/  SEL R19, R19, R2, !P1 ;  /* 0x0000000213137207 */ /* 0x000fe20004800000 */
[----:B------:R-:W-:Y:S01]  /*1380*/  IMAD.MOV.U32 R2, RZ, RZ, R30 ;  /* 0x000000ffff027224 */ /* 0x000fe200078e001e */
[----:B------:R-:W-:-:S07]  /*1390*/  PRMT R8, R6, 0x7610, R8 ;  /* 0x0000761006087816 */ /* 0x000fce0000000008 */
.L_x_12:
[----:B------:R-:W-:Y:S05]  /*13a0*/  @!P2 BRA `(.L_x_15) ;  /* 0x00000000000ca947 */ /* 0x000fea0003800000 */
[----:B------:R-:W-:Y:S01]  /*13b0*/  UCGABAR_WAIT ;  /* 0x0000000000007dc7 */ /* 0x000fe20008000000 */
[----:B------:R-:W-:Y:S01]  /*13c0*/  CCTL.IVALL ;  /* 0x00000000ff00798f */ /* 0x000fe20002000000 */
[----:B------:R-:W-:Y:S05]  /*13d0*/  BRA `(.L_x_16) ;  /* 0x0000000000047947 */ /* 0x000fea0003800000 */
.L_x_15:
[----:B------:R-:W-:Y:S06]  /*13e0*/  BAR.SYNC.DEFER_BLOCKING 0x0 ;  /* 0x0000000000007b1d */ /* 0x000fec0000010000 */
.L_x_16:
[----:B------:R-:W-:Y:S05]  /*13f0*/  @!P4 BRA `(.L_x_17) ;  /* 0x00000090008cc947 */ /* 0x000fea0003800000 */
[----:B------:R-:W-:-:S13]  /*1400*/  ISETP.GT.U32.AND P0, PT, R35, 0x1, PT ;  /* 0x000000012300780c */ /* 0x000fda0003f04070 */
[----:B------:R-:W-:Y:S05]  /*1410*/  @P0 EXIT ;  /* 0x000000000000094d */ /* 0x000fea0003800000 */
.L_x_18:
[----:B------:R-:W-:-:S08]  /*1420*/  NOP ;  /* 0x0000000000007918 */ /* 0x000fd00000000000 */
[----:B------:R-:W1:Y:S02]  /*1430*/  USETMAXREG.TRY_ALLOC.CTAPOOL UP0, 0xe8 ;  /* 0x000000e8000079c8 */ /* 0x000e640008000600 */
[----:B-1----:R-:W-:-:S13]  /*1440*/  PLOP3.LUT P0, PT, PT, PT, UP0, 0x80, 0x0 ;  /* 0x000000000000781c */ /* 0x002fda0003f0f008 */
[----:B------:R-:W-:Y:S05]  /*1450*/  @!P0 BRA `(.L_x_18) ;  /* 0xfffffffc00f08947 */ /* 0x000fea000383ffff */
[----:B------:R-:W-:-:S13]  /*1460*/  LOP3.LUT P0, RZ, R8, 0xff, RZ, 0xc0, !PT ;  /* 0x000000ff08ff7812 */ /* 0x000fda000780c0ff */
[----:B------:R-:W-:Y:S05]  /*1470*/  @!P0 EXIT ;  /* 0x000000000000894d */ /* 0x000fea0003800000 */
[----:B------:R-:W1:Y:S01]  /*1480*/  S2UR UR4, SR_CgaCtaId ;  /* 0x00000000000479c3 */ /* 0x000e620000008800 */
[----:B------:R-:W-:Y:S01]  /*1490*/  VIADD R14, R14, 0xffffffff ;  /* 0xffffffff0e0e7836 */ /* 0x000fe20000000000 */
[CC--:B------:R-:W-:Y:S01]  /*14a0*/  LEA.HI R4, R0.reuse, R3.reuse, RZ, 0x2 ;  /* 0x0000000300047211 */ /* 0x0c0fe200078f10ff */
[----:B------:R-:W-:Y:S01]  /*14b0*/  UMOV UR41, 0x400 ;  /* 0x0000040000297882 */ /* 0x000fe20000000000 */
[----:B------:R-:W-:Y:S01]  /*14c0*/  LEA.HI R0, R0, R3, RZ, 0x5 ;  /* 0x0000000300007211 */ /* 0x000fe200078f28ff */
[----:B------:R-:W-:Y:S01]  /*14d0*/  UISETP.LT.AND UP0, UPT, UR40, 0x1, UPT ;  /* 0x000000012800788c */ /* 0x000fe2000bf01270 */
[----:B------:R-:W-:Y:S01]  /*14e0*/  R2UR UR42, R14 ;  /* 0x000000000e2a72ca */ /* 0x000fe200000e0000 */
[----:B------:R-:W-:Y:S01]  /*14f0*/  USHF.L.U32 UR44, UR40, 0x1, URZ ;  /* 0x00000001282c7899 */ /* 0x000fe2000800063f */
[--C-:B------:R-:W-:Y:S01]  /*1500*/  SHF.R.S32.HI R156, RZ, 0x2, R4.reuse ;  /* 0x00000002ff9c7819 */ /* 0x100fe20000011404 */
[----:B------:R-:W-:Y:S01]  /*1510*/  USEL UR43, UR40, 0x1, UP0 ;  /* 0x00000001282b7887 */ /* 0x000fe20008000000 */
[----:B------:R-:W-:-:S02]  /*1520*/  SHF.R.S32.HI R5, RZ, 0x1f, R4 ;  /* 0x0000001fff057819 */ /* 0x000fc40000011404 */
[----:B------:R-:W-:Y:S01]  /*1530*/  LOP3.LUT R158, R4, 0xfffffffc, RZ, 0xc0, !PT ;  /* 0xfffffffc049e7812 */ /* 0x000fe200078ec0ff */
[----:B------:R-:W-:Y:S01]  /*1540*/  UIADD3 UR43, -UR43, UR40, URZ ;  /* 0x000000282b2b7290 */ /* 0x000fe2000fffe13f */
[----:B------:R-:W-:Y:S02]  /*1550*/  LEA.HI R5, R5, R156, RZ, 0x3 ;  /* 0x0000009c05057211 */ /* 0x000fe400078f18ff */
[----:B------:R-:W-:Y:S01]  /*1560*/  ISETP.NE.AND P0, PT, R14, RZ, PT ;  /* 0x000000ff0e00720c */ /* 0x000fe20003f05270 */
[----:B------:R-:W-:Y:S01]  /*1570*/  IMAD.IADD R158, R3, 0x1, -R158 ;  /* 0x00000001039e7824 */ /* 0x000fe200078e0a9e */
[----:B------:R-:W-:Y:S01]  /*1580*/  LOP3.LUT R5, R5, 0xfffffff8, RZ, 0xc0, !PT ;  /* 0xfffffff805057812 */ /* 0x000fe200078ec0ff */
[----:B------:R-:W-:Y:S01]  /*1590*/  USHF.L.U32 UR42, UR42, 0x3, URZ ;  /* 0x000000032a2a7899 */ /* 0x000fe2000800063f */
[----:B------:R-:W-:Y:S02]  /*15a0*/  LOP3.LUT R174, R16, 0x1, RZ, 0xfc, !PT ;  /* 0x0000000110ae7812 */ /* 0x000fe400078efcff */
[----:B------:R-:W-:Y:S01]  /*15b0*/  SEL R175, RZ, 0x1, P0 ;  /* 0x00000001ffaf7807 */ /* 0x000fe20000000000 */
[----:B------:R-:W-:Y:S01]  /*15c0*/  IMAD.IADD R156, R156, 0x1, -R5 ;  /* 0x000000019c9c7824 */ /* 0x000fe200078e0a05 */
[----:B-1----:R-:W-:Y:S01]  /*15d0*/  ULEA UR41, UR4, UR41, 0x18 ;  /* 0x0000002904297291 */ /* 0x002fe2000f8ec03f */
[----:B------:R-:W-:Y:S01]  /*15e0*/  SHF.R.S32.HI R5, RZ, 0x5, R0 ;  /* 0x00000005ff057819 */ /* 0x000fe20000011400 */
[----:B------:R-:W-:Y:S01]  /*15f0*/  IMAD.U32 R160, RZ, RZ, UR42 ;  /* 0x0000002affa07e24 */ /* 0x000fe2000f8e00ff */
[----:B------:R-:W-:Y:S01]  /*1600*/  ULDC UR4, c[0x0][0x284] ;  /* 0x0000a10000047ab9 */ /* 0x000fe20000000800 */
[----:B------:R-:W-:Y:S01]  /*1610*/  UIADD3 UR45, UR41, 0x60, URZ ;  /* 0x00000060292d7890 */ /* 0x000fe2000fffe03f */
[--C-:B------:R-:W-:Y:S01]  /*1620*/  SHF.R.S32.HI R157, RZ, 0x1f, R156.reuse ;  /* 0x0000001fff9d7819 */ /* 0x100fe2000001149c */
[----:B------:R-:W-:Y:S01]  /*1630*/  IMAD R163, R5, -0x10, -R156 ;  /* 0xfffffff005a37824 */ /* 0x000fe200078e0a9c */
[----:B------:R-:W-:-:S02]  /*1640*/  LOP3.LUT R162, R160, 0x8, RZ, 0xc0, !PT ;  /* 0x00000008a0a27812 */ /* 0x000fc400078ec0ff */
[----:B------:R-:W-:Y:S01]  /*1650*/  LOP3.LUT R160, R160, 0x8, RZ, 0xc, !PT ;  /* 0x00000008a0a07812 */ /* 0x000fe200078e0cff */
[----:B------:R-:W-:Y:S01]  /*1660*/  IMAD.U32 R159, RZ, RZ, UR45 ;  /* 0x0000002dff9f7e24 */ /* 0x000fe2000f8e00ff */
[----:B------:R-:W-:Y:S01]  /*1670*/  LOP3.LUT R162, R162, 0x18, RZ, 0x3c, !PT ;  /* 0x00000018a2a27812 */ /* 0x000fe200078e3cff */
[----:B------:R-:W-:-:S04]  /*1680*/  IMAD.WIDE R156, R5, 0x10, R156 ;  /* 0x00000010059c7825 */ /* 0x000fc800078e029c */
[----:B------:R-:W-:Y:S02]  /*1690*/  VIADD R161, R159, UR42 ;  /* 0x0000002a9fa17c36 */ /* 0x000fe40008000000 */
[----:B------:R-:W-:-:S07]  /*16a0*/  VIADD R163, R163, UR4 ;  /* 0x00000004a3a37c36 */ /* 0x000fce0008000000 */
.L_x_294:
[----:B------:R-:W-:Y:S01]  /*16b0*/  SHF.L.U32 R0, R175, 0x1f, RZ ;  /* 0x0000001faf007819 */ /* 0x000fe200000006ff */
[----:B------:R-:W-:Y:S02]  /*16c0*/  ULDC UR4, c[0x0][0x28c] ;  /* 0x0000a30000047ab9 */ /* 0x000fe40000000800 */
[----:B------:R-:W-:Y:S01]  /*16d0*/  ISETP.LT.AND P1, PT, RZ, UR4, PT ;  /* 0x00000004ff007c0c */ /* 0x000fe2000bf21270 */
[----:B------:R-:W1:Y:S02]  /*16e0*/  SYNCS.PHASECHK.TRANS64.TRYWAIT P0, [R159+UR42], R0 ;  /* 0x000000009f0075a7 */ /* 0x000e64000800016a */
[----:B-1-34-:R-:W-:Y:S10]  /*16f0*/  @!P0 BRA `(.L_x_19) ;  /* 0x000000a000448947 */ /* 0x01aff40003800000 */
.L_x_317:
[----:B------:R-:W-:Y:S05]  /*1700*/  @P1 BRA `(.L_x_20) ;  /* 0x0000000000401947 */ /* 0x000fea0003800000 */
[----:B-1----:R-:W-:Y:S01]  /*1710*/  MOV R0, 0x0 ;  /* 0x0000000000007802 */ /* 0x002fe20000000f00 */
[----:B------:R-:W-:Y:S01]  /*1720*/  ULDC.64 UR4, c[0x4][0x68] ;  /* 0x01001a0000047ab9 */ /* 0x000fe20000000a00 */
[----:B------:R-:W-:Y:S01]  /*1730*/  ULDC.64 UR6, c[0x4][0x8] ;  /* 0x0100020000067ab9 */ /* 0x000fe20000000a00 */
[----:B------:R-:W-:Y:S01]  /*1740*/  IMAD.U32 R4, RZ, RZ, UR4 ;  /* 0x00000004ff047e24 */ /* 0x000fe2000f8e00ff */
[----:B------:R1:W2:Y:S01]  /*1750*/  LDC.64 R14, c[0x4][R0] ;  /* 0x01000000000e7b82 */ /* 0x0002a20000000a00 */
[----:B------:R-:W-:Y:S01]  /*1760*/  IMAD.U32 R5, RZ, RZ, UR5 ;  /* 0x00000005ff057e24 */ /* 0x000fe2000f8e00ff */
[----:B------:R-:W-:Y:S01]  /*1770*/  ULDC.64 UR4, c[0x4][0x70] ;  /* 0x01001c0000047ab9 */ /* 0x000fe20000000a00 */
[----:B------:R-:W-:Y:S02]  /*1780*/  IMAD.U32 R10, RZ, RZ, UR6 ;  /* 0x00000006ff0a7e24 */ /* 0x000fe4000f8e00ff */
[----:B------:R-:W-:Y:S02]  /*1790*/  IMAD.U32 R6, RZ, RZ, UR4 ;  /* 0x00000004ff067e24 */ /* 0x000fe4000f8e00ff */
[----:B------:R-:W-:-:S02]  /*17a0*/  IMAD.U32 R7, RZ, RZ, UR5 ;  /* 0x00000005ff077e24 */ /* 0x000fc4000f8e00ff */
[----:B------:R-:W-:Y:S02]  /*17b0*/  IMAD.U32 R11, RZ, RZ, UR7 ;  /* 0x00000007ff0b7e24 */ /* 0x000fe4000f8e00ff */
[----:B------:R-:W-:Y:S02]  /*17c0*/  IMAD.MOV.U32 R8, RZ, RZ, 0x1e1 ;  /* 0x000001e1ff087424 */ /* 0x000fe400078e00ff */
[----:B0-----:R-:W-:Y:S02]  /*17d0*/  IMAD.MOV.U32 R12, RZ, RZ, 0x1 ;  /* 0x00000001ff0c7424 */ /* 0x001fe400078e00ff */
[----:B-1----:R-:W-:-:S07]  /*17e0*/  IMAD.MOV.U32 R13, RZ, RZ, RZ ;  /* 0x000000ffff0d7224 */ /* 0x002fce00078e00ff */
[----:B------:R-:W-:-:S07]  /*17f0*/  LEPC R20, `(.L_x_20) ;  /* 0x000000001014794e */ /* 0x000fce0000000000 */
[----:B--2--5:R-:W-:Y:S05]  /*1800*/  CALL.ABS.NOINC R14 ;  /* 0x000000000e007343 */ /* 0x024fea0003c00000 */
.L_x_20:
[----:B------:R-:W-:-:S13]  /*1810*/  ISETP.NE.AND P0, PT, R174, 0x3, PT ;  /* 0x00000003ae00780c */ /* 0x000fda0003f05270 */
[----:B------:R-:W-:Y:S05]  /*1820*/  @!P0 BRA `(.L_x_21) ;  /* 0x0000000000048947 */ /* 0x000fea0003800000 */
[----:B------:R-:W-:Y:S01]  /*1830*/  BPT.TRAP 0x1 ;  /* 0x000000040000795c */ /* 0x000fe20000300000 */
.L_x_21:
[----:B------:R-:W-:Y:S02]  /*1840*/  IMAD.U32 R3, RZ, RZ, UR38 ;  /* 0x00000026ff037e24 */ /* 0x000fe4000f8e00ff */
[----:B-1----:R-:W-:-:S03]  /*1850*/  IMAD.U32 R0, RZ, RZ, UR39 ;  /* 0x00000027ff007e24 */ /* 0x002fc6000f8e00ff */
[----:B------:R-:W-:Y:S02]  /*1860*/  LEA R3, R3, UR41, 0x3 ;  /* 0x0000002903037c11 */ /* 0x000fe4000f8e18ff */
[----:B------:R-:W-:-:S04]  /*1870*/  SHF.L.U32 R0, R0, 0x1f, RZ ;  /* 0x0000001f00007819 */ /* 0x000fc800000006ff */
[----:B------:R1:W2:Y:S01]  /*1880*/  SYNCS.PHASECHK.TRANS64.TRYWAIT P1, [R3+URZ], R0 ;  /* 0x00000000030075a7 */ /* 0x0002a2000802017f */
[----:B------:R-:W-:Y:S05]  /*1890*/  @!P0 BRA `(.L_x_22) ;  /* 0x0000000000048947 */ /* 0x000fea0003800000 */
[----:B------:R-:W-:Y:S01]  /*18a0*/  BPT.TRAP 0x1 ;  /* 0x000000040000795c */ /* 0x000fe20000300000 */
.L_x_22:
[----:B------:R-:W-:-:S05]  /*18b0*/  IMAD.U32 R4, RZ, RZ, UR43 ;  /* 0x0000002bff047e24 */ /* 0x000fca000f8e00ff */
[----:B------:R-:W-:Y:S01]  /*18c0*/  ISETP.GE.AND P2, PT, R4, 0x1, PT ;  /* 0x000000010400780c */ /* 0x000fe20003f46270 */
[----:B--2---:R-:W-:-:S12]  /*18d0*/  @P1 BRA `(.L_x_23) ;  /* 0x0000000000081947 */ /* 0x004fd80003800000 */
[----:B------:R-:W2:Y:S02]  /*18e0*/  SYNCS.PHASECHK.TRANS64.TRYWAIT P1, [R3+URZ], R0 ;  /* 0x00000000030075a7 */ /* 0x000ea4000802017f */
[----:B--2---:R-:W-:Y:S05]  /*18f0*/  @!P1 BRA `(.L_x_24) ;  /* 0x0000009c00d89947 */ /* 0x004fea0003800000 */
.L_x_23:
[----:B------:R-:W-:Y:S05]  /*1900*/  WARPSYNC.ALL ;  /* 0x0000000000007948 */ /* 0x000fea0003800000 */
[----:B------:R-:W-:Y:S01]  /*1910*/  UIADD3 UR4, UR41, 0x180, URZ ;  /* 0x0000018029047890 */ /* 0x000fe2000fffe03f */
[----:B------:R-:W-:Y:S01]  /*1920*/  WARPGROUP.ARRIVE ;  /* 0x00000000000079c5 */ /* 0x000fe20000000000 */
[----:B------:R-:W-:Y:S02]  /*1930*/  UIADD3 UR5, UR41, 0xa180, URZ ;  /* 0x0000a18029057890 */ /* 0x000fe4000fffe03f */
[----:B------:R-:W-:Y:S02]  /*1940*/  USHF.R.U32.HI UR4, URZ, 0x4, UR4 ;  /* 0x000000043f047899 */ /* 0x000fe40008011604 */
[----:B------:R-:W-:-:S02]  /*1950*/  USHF.R.U32.HI UR5, URZ, 0x4, UR5 ;  /* 0x000000043f057899 */ /* 0x000fc40008011605 */
[----:B------:R-:W-:Y:S02]  /*1960*/  ULOP3.LUT UR4, UR4, 0x3fff, URZ, 0xc0, !UPT ;  /* 0x00003fff04047892 */ /* 0x000fe4000f8ec03f */
[----:B------:R-:W-:Y:S02]  /*1970*/  ULOP3.LUT UR5, UR5, 0x3fff, URZ, 0xc0, !UPT ;  /* 0x00003fff05057892 */ /* 0x000fe4000f8ec03f */
[----:B------:R-:W-:Y:S02]  /*1980*/  ULOP3.LUT UR8, UR4, 0x10000, URZ, 0xfc, !UPT ;  /* 0x0001000004087892 */ /* 0x000fe4000f8efc3f */
[----:B------:R-:W-:Y:S02]  /*1990*/  ULOP3.LUT UR9, UR5, 0x10000, URZ, 0xfc, !UPT ;  /* 0x0001000005097892 */ /* 0x000fe4000f8efc3f */
[----:B------:R-:W-:Y:S02]  /*19a0*/  ULEA UR10, UR38, UR8, 0x9 ;  /* 0x00000008260a7291 */ /* 0x000fe4000f8e483f */
[----:B------:R-:W-:Y:S01]  /*19b0*/  ULEA UR11, UR38, UR9, 0xb ;  /* 0x00000009260b7291 */ /* 0x000fe2000f8e583f */
[----:B------:R-:W-:Y:S01]  /*19c0*/  UMOV UR5, 0x40000040 ;  /* 0x4000004000057882 */ /* 0x000fe20000000000 */
[----:B------:R-:W-:-:S03]  /*19d0*/  UMOV UR7, 0x40000040 ;  /* 0x4000004000077882 */ /* 0x000fc60000000000 */
[----:B------:R-:W-:Y:S02]  /*19e0*/  UMOV UR4, UR10 ;  /* 0x0000000a00047c82 */ /* 0x000fe40008000000 */
[----:B------:R-:W-:Y:S02]  /*19f0*/  UMOV UR6, UR11 ;  /* 0x0000000b00067c82 */ /* 0x000fe40008000000 */
[----:B------:R-:W-:Y:S01]  /*1a00*/  HGMMA.64x256x16.F32 R24, gdesc[UR4], RZ, !UPT, gsb0 ;  /* 0x03e00000041879f0 */ /* 0x000fe2000c0008ff */
[----:B------:R-:W-:Y:S02]  /*1a10*/  UIADD3 UR4, UR10, 0x2, URZ ;  /* 0x000000020a047890 */ /* 0x000fe4000fffe03f */
[----:B------:R-:W-:Y:S01]  /*1a20*/  UIADD3 UR6, UR11, 0x2, URZ ;  /* 0x000000020b067890 */ /* 0x000fe2000fffe03f */
[----:B------:R-:W-:Y:S01]  /*1a30*/  UMOV UR5, 0x40000040 ;  /* 0x4000004000057882 */ /* 0x000fe20000000000 */
[----:B------:R-:W-:Y:S01]  /*1a40*/  UMOV UR7, 0x40000040 ;  /* 0x4000004000077882 */ /* 0x000fe20000000000 */
[----:B------:R-:W-:-:S02]  /*1a50*/  WARPGROUP.DEPBAR.LE gsb0, 0x0 ;  /* 0x00008000000079c5 */ /* 0x000fc40000010000 */
[----:B------:R-:W-:-:S15]  /*1a60*/  WARPGROUP.ARRIVE ;  /* 0x00000000000079c5 */ /* 0x000fde0000000000 */
[----:B------:R-:W-:-:S05]  /*1a70*/  NOP ;  /* 0x0000000000007918 */ /* 0x000fca0000000000 */
[----:B------:R-:W-:Y:S01]  /*1a80*/  HGMMA.64x256x16.F32 R24, gdesc[UR4], R24, gsb0 ;  /* 0x03e00000041879f0 */ /* 0x000fe20008000818 */
[----:B------:R-:W-:Y:S02]  /*1a90*/  UIADD3 UR4, UR10, 0x4, URZ ;  /* 0x000000040a047890 */ /* 0x000fe4000fffe03f */
[----:B------:R-:W-:Y:S01]  /*1aa0*/  UIADD3 UR6, UR11, 0x4, URZ ;  /* 0x000000040b067890 */ /* 0x000fe2000fffe03f */
[----:B------:R-:W-:Y:S01]  /*1ab0*/  UMOV UR5, 0x40000040 ;  /* 0x4000004000057882 */ /* 0x000fe20000000000 */
[----:B------:R-:W-:Y:S01]  /*1ac0*/  UMOV UR7, 0x40000040 ;  /* 0x4000004000077882 */ /* 0x000fe20000000000 */
[----:B------:R-:W-:Y:S02]  /*1ad0*/  WARPGROUP.DEPBAR.LE gsb0, 0x0 ;  /* 0x00008000000079c5 */ /* 0x000fe40000010000 */
        /* <DEDUP_REMOVED lines=10> */
[----:B------:R-:W-:Y:S03]  /*1b80*/  HGMMA.64x256x16.F32 R24, gdesc[UR4], R24, gsb0 ;  /* 0x03e00000041879f0 */ /* 0x000fe60008000818 */
[----:B------:R-:W-:Y:S02]  /*1b90*/  WARPGROUP.DEPBAR.LE gsb0, 0x0 ;  /* 0x00008000000079c5 */ /* 0x000fe40000010000 */
[----:B------:R-:W-:Y:S05]  /*1ba0*/  @!P2 BRA `(.L_x_25) ;  /* 0x000000040020a947 */ /* 0x000fea0003800000 */
[----:B------:R-:W-:Y:S01]  /*1bb0*/  UIADD3 UR4, UR38, 0x1, URZ ;  /* 0x0000000126047890 */ /* 0x000fe2000fffe03f */
[----:B-12---:R-:W-:Y:S02]  /*1bc0*/  IMAD.U32 R0, RZ, RZ, UR43 ;  /* 0x0000002bff007e24 */ /* 0x006fe4000f8e00ff */
[----:B------:R-:W-:Y:S01]  /*1bd0*/  IMAD.U32 R3, RZ, RZ, UR38 ;  /* 0x00000026ff037e24 */ /* 0x000fe2000f8e00ff */
[----:B------:R-:W-:-:S04]  /*1be0*/  UISETP.NE.AND UP0, UPT, UR4, 0x5, UPT ;  /* 0x000000050400788c */ /* 0x000fc8000bf05270 */
[----:B------:R-:W-:Y:S02]  /*1bf0*/  USEL UR5, URZ, 0x1, UP0 ;  /* 0x000000013f057887 */ /* 0x000fe40008000000 */
[----:B------:R-:W-:Y:S02]  /*1c00*/  USEL UR10, UR4, URZ, UP0 ;  /* 0x0000003f040a7287 */ /* 0x000fe40008000000 */
[----:B------:R-:W-:-:S06]  /*1c10*/  ULOP3.LUT UR5, UR39, UR5, URZ, 0x3c, !UPT ;  /* 0x0000000527057292 */ /* 0x000fcc000f8e3c3f */
[----:B------:R-:W-:-:S07]  /*1c20*/  IMAD.U32 R6, RZ, RZ, UR5 ;  /* 0x00000005ff067e24 */ /* 0x000fce000f8e00ff */
.L_x_32:
[----:B------:R-:W-:Y:S05]  /*1c30*/  @!P0 BRA `(.L_x_26) ;  /* 0x0000000000048947 */ /* 0x000fea0003800000 */
[----:B------:R-:W-:Y:S01]  /*1c40*/  BPT.TRAP 0x1 ;  /* 0x000000040000795c */ /* 0x000fe20000300000 */
.L_x_26:
[----:B------:R-:W-:Y:S01]  /*1c50*/  ULEA UR4, UR10, UR41, 0x3 ;  /* 0x000000290a047291 */ /* 0x000fe2000f8e183f */
[----:B------:R-:W-:-:S08]  /*1c60*/  SHF.L.U32 R4, R6, 0x1f, RZ ;  /* 0x0000001f06047819 */ /* 0x000fd000000006ff */
[----:B------:R1:W2:Y:S01]  /*1c70*/  SYNCS.PHASECHK.TRANS64.TRYWAIT P1, [UR4], R4 ;  /* 0x00000004ff0075a7 */ /* 0x0002a20008020144 */
[----:B------:R-:W-:Y:S05]  /*1c80*/  @!P0 BRA `(.L_x_27) ;  /* 0x0000000000048947 */ /* 0x000fea0003800000 */
[----:B------:R-:W-:Y:S01]  /*1c90*/  BPT.TRAP 0x1 ;  /* 0x000000040000795c */ /* 0x000fe20000300000 */
.L_x_27:
[----:B--2---:R-:W-:Y:S05]  /*1ca0*/  @P1 BRA `(.L_x_28) ;  /* 0x0000000000081947 */ /* 0x004fea0003800000 */
[----:B------:R-:W2:Y:S02]  /*1cb0*/  SYNCS.PHASECHK.TRANS64.TRYWAIT P1, [UR4], R4 ;  /* 0x00000004ff0075a7 */ /* 0x000ea40008020144 */
[----:B--2---:R-:W-:Y:S05]  /*1cc0*/  @!P1 BRA `(.L_x_29) ;  /* 0x0000009800f89947 */ /* 0x004fea0003800000 */
.L_x_28:
[----:B------:R-:W-:Y:S01]  /*1cd0*/  ULEA UR11, UR10, UR8, 0x9 ;  /* 0x000000080a0b7291 */ /* 0x000fe2000f8e483f */
[----:B------:R-:W-:Y:S01]  /*1ce0*/  WARPGROUP.ARRIVE ;  /* 0x00000000000079c5 */ /* 0x000fe20000000000 */
[----:B------:R-:W-:Y:S01]  /*1cf0*/  ULEA UR12, UR10, UR9, 0xb ;  /* 0x000000090a0c7291 */ /* 0x000fe2000f8e583f */
[----:B------:R-:W-:Y:S01]  /*1d00*/  UMOV UR5, 0x40000040 ;  /* 0x4000004000057882 */ /* 0x000fe20000000000 */
[----:B------:R-:W-:-:S03]  /*1d10*/  UMOV UR7, 0x40000040 ;  /* 0x4000004000077882 */ /* 0x000fc60000000000 */
[----:B------:R-:W-:Y:S02]  /*1d20*/  UMOV UR4, UR11 ;  /* 0x0000000b00047c82 */ /* 0x000fe40008000000 */
[----:B------:R-:W-:Y:S02]  /*1d30*/  UMOV UR6, UR12 ;  /* 0x0000000c00067c82 */ /* 0x000fe40008000000 */
[----:B------:R-:W-:Y:S01]  /*1d40*/  HGMMA.64x256x16.F32 R24, gdesc[UR4], R24, gsb0 ;  /* 0x03e00000041879f0 */ /* 0x000fe20008000818 */
        /* <DEDUP_REMOVED lines=26> */
[----:B------:R-:W-:Y:S01]  /*1ef0*/  BPT.TRAP 0x1 ;  /* 0x000000040000795c */ /* 0x000fe20000300000 */
.L_x_30:
[----:B------:R-:W-:-:S13]  /*1f00*/  ISETP.NE.AND P1, PT, R153, RZ, PT ;  /* 0x000000ff9900720c */ /* 0x000fda0003f25270 */
[----:B-12---:R-:W-:-:S05]  /*1f10*/  @P1 LEA R4, R3, UR41, 0x3 ;  /* 0x0000002903041c11 */ /* 0x006fca000f8e18ff */
[----:B------:R-:W-:-:S05]  /*1f20*/  @P1 VIADD R5, R4, 0x28 ;  /* 0x0000002804051836 */ /* 0x000fca0000000000 */
[----:B------:R-:W-:-:S04]  /*1f30*/  @P1 PRMT R5, R152, 0x654, R5 ;  /* 0x0000065498051816 */ /* 0x000fc80000000005 */
[----:B------:R1:W-:Y:S01]  /*1f40*/  @P1 SYNCS.ARRIVE.TRANS64.RED.A1T0 RZ, [R5+URZ], RZ ;  /* 0x000000ff05ff19a7 */ /* 0x0003e2000810043f */
[----:B------:R-:W-:-:S13]  /*1f50*/  ISETP.GT.U32.AND P1, PT, R16, 0x1, PT ;  /* 0x000000011000780c */ /* 0x000fda0003f24070 */
[----:B-1----:R-:W-:Y:S05]  /*1f60*/  @P1 BRA `(.L_x_31) ;  /* 0x0000000000041947 */ /* 0x002fea0003800000 */
[----:B------:R-:W-:Y:S01]  /*1f70*/  BPT.TRAP 0x1 ;  /* 0x000000040000795c */ /* 0x000fe20000300000 */
.L_x_31:
[----:B------:R-:W-:Y:S01]  /*1f80*/  UIADD3 UR10, UR10, 0x1, URZ ;  /* 0x000000010a0a7890 */ /* 0x000fe2000fffe03f */
[C---:B------:R-:W-:Y:S01]  /*1f90*/  ISETP.GT.AND P2, PT, R0.reuse, 0x1, PT ;  /* 0x000000010000780c */ /* 0x040fe20003f44270 */
[----:B------:R-:W-:Y:S02]  /*1fa0*/  VIADD R3, R3, 0x1 ;  /* 0x0000000103037836 */ /* 0x000fe40000000000 */
[----:B------:R-:W-:Y:S01]  /*1fb0*/  UISETP.NE.AND UP0, UPT, UR10, 0x5, UPT ;  /* 0x000000050a00788c */ /* 0x000fe2000bf05270 */
[----:B------:R-:W-:Y:S02]  /*1fc0*/  VIADD R0, R0, 0xffffffff ;  /* 0xffffffff00007836 */ /* 0x000fe40000000000 */
[C---:B------:R-:W-:Y:S01]  /*1fd0*/  ISETP.NE.AND P1, PT, R3.reuse, 0x5, PT ;  /* 0x000000050300780c */ /* 0x040fe20003f25270 */
[----:B------:R-:W-:Y:S02]  /*1fe0*/  USEL UR4, URZ, 0x1, UP0 ;  /* 0x000000013f047887 */ /* 0x000fe40008000000 */
[----:B------:R-:W-:Y:S01]  /*1ff0*/  USEL UR10, UR10, URZ, UP0 ;  /* 0x0000003f0a0a7287 */ /* 0x000fe20008000000 */
[----:B------:R-:W-:-:S03]  /*2000*/  SEL R3, R3, RZ, P1 ;  /* 0x000000ff03037207 */ /* 0x000fc60000800000 */
[----:B------:R-:W-:Y:S01]  /*2010*/  LOP3.LUT R6, R6, UR4, RZ, 0x3c, !PT ;  /* 0x0000000406067c12 */ /* 0x000fe2000f8e3cff */
[----:B------:R-:W-:Y:S07]  /*2020*/  @P2 BRA `(.L_x_32) ;  /* 0xfffffffc00002947 */ /* 0x000fee000383ffff */
.L_x_25:
[----:B-12---:R-:W1:Y:S01]  /*2030*/  LDC R0, c[0x0][0x28c] ;  /* 0x0000a300ff007b82 */ /* 0x006e620000000800 */
[----:B------:R2:W-:Y:S01]  /*2040*/  SYNCS.ARRIVE.TRANS64.A1T0 RZ, [R160+UR45], RZ ;  /* 0x000000ffa0ff79a7 */ /* 0x0005e2000810002d */
[----:B-1----:R-:W-:-:S13]  /*2050*/  ISETP.GE.AND P1, PT, R0, 0x1, PT ;  /* 0x000000010000780c */ /* 0x002fda0003f26270 */
[----:B--2---:R-:W-:Y:S05]  /*2060*/  @!P1 BRA `(.L_x_33) ;  /* 0x0000000000449947 */ /* 0x004fea0003800000 */
[----:B------:R-:W-:Y:S05]  /*2070*/  @!P0 BRA `(.L_x_34) ;  /* 0x0000000000048947 */ /* 0x000fea0003800000 */
[----:B------:R-:W-:Y:S01]  /*2080*/  BPT.TRAP 0x1 ;  /* 0x000000040000795c */ /* 0x000fe20000300000 */
.L_x_34:
[----:B------:R-:W-:-:S13]  /*2090*/  ISETP.NE.AND P0, PT, R153, RZ, PT ;  /* 0x000000ff9900720c */ /* 0x000fda0003f05270 */
[----:B------:R-:W-:-:S05]  /*20a0*/  VOTEU.ANY UP0, P0 ;  /* 0x00000000003f7886 */ /* 0x000fca0000000100 */
[----:B------:R-:W-:-:S06]  /*20b0*/  @UP0 UIADD3 UR4, UR43, UR38, URZ ;  /* 0x000000262b040290 */ /* 0x000fcc000fffe03f */
[----:B------:R-:W-:Y:S02]  /*20c0*/  IMAD.U32 R4, RZ, RZ, UR4 ;  /* 0x00000004ff047e24 */ /* 0x000fe4000f8e00ff */
[----:B------:R-:W-:Y:S02]  /*20d0*/  IMAD.U32 R3, RZ, RZ, UR4 ;  /* 0x00000004ff037e24 */ /* 0x000fe4000f8e00ff */
[----:B------:R-:W-:-:S05]  /*20e0*/  @P0 IMAD.WIDE.U32 R4, R4, -0x33333333, RZ ;  /* 0xcccccccd04040825 */ /* 0x000fca00078e00ff */
[----:B------:R-:W-:-:S05]  /*20f0*/  @P0 SHF.R.U32.HI R0, RZ, 0x2, R5 ;  /* 0x00000002ff000819 */ /* 0x000fca0000011605 */
[----:B------:R-:W-:-:S05]  /*2100*/  @P0 IMAD R0, R0, -0x5, R3 ;  /* 0xfffffffb00000824 */ /* 0x000fca00078e0203 */
[----:B------:R-:W-:-:S05]  /*2110*/  @P0 LEA R0, R0, UR41, 0x3 ;  /* 0x0000002900000c11 */ /* 0x000fca000f8e18ff */
[----:B------:R-:W-:-:S05]  /*2120*/  @P0 VIADD R3, R0, 0x28 ;  /* 0x0000002800030836 */ /* 0x000fca0000000000 */
[----:B------:R-:W-:-:S04]  /*2130*/  @P0 PRMT R3, R152, 0x654, R3 ;  /* 0x0000065498030816 */ /* 0x000fc80000000003 */
[----:B------:R1:W-:Y:S01]  /*2140*/  @P0 SYNCS.ARRIVE.TRANS64.RED.A1T0 RZ, [R3+URZ], RZ ;  /* 0x000000ff03ff09a7 */ /* 0x0003e2000810043f */
[----:B------:R-:W-:-:S13]  /*2150*/  ISETP.GT.U32.AND P0, PT, R16, 0x1, PT ;  /* 0x000000011000780c */ /* 0x000fda0003f04070 */
[----:B-1----:R-:W-:Y:S05]  /*2160*/  @P0 BRA `(.L_x_33) ;  /* 0x0000000000040947 */ /* 0x002fea0003800000 */
[----:B------:R-:W-:Y:S01]  /*2170*/  BPT.TRAP 0x1 ;  /* 0x000000040000795c */ /* 0x000fe20000300000 */
.L_x_33:
[----:B------:R-:W-:Y:S01]  /*2180*/  SHF.L.U32 R0, R175, 0x1f, RZ ;  /* 0x0000001faf007819 */ /* 0x000fe200000006ff */
[----:B------:R-:W-:Y:S01]  /*2190*/  UIADD3 UR38, UR44, UR38, URZ ;  /* 0x000000262c267290 */ /* 0x000fe2000fffe03f */
[----:B------:R-:W1:Y:S01]  /*21a0*/  LDC R15, c[0x0][0x288] ;  /* 0x0000a200ff0f7b82 */ /* 0x000e620000000800 */
[----:B------:R-:W-:Y:S01]  /*21b0*/  UISETP.GE.U32.AND UP1, UPT, UR44, 0x5, UPT ;  /* 0x000000052c00788c */ /* 0x000fe2000bf26070 */
[----:B------:R-:W-:Y:S01]  /*21c0*/  IMAD.SHL.U32 R8, R158, 0x2, RZ ;  /* 0x000000029e087824 */ /* 0x000fe200078e00ff */
[----:B------:R-:W-:Y:S02]  /*21d0*/  UISETP.GT.U32.AND UP0, UPT, UR38, 0x4, UPT ;  /* 0x000000042600788c */ /* 0x000fe4000bf04070 */
[----:B------:R-:W-:Y:S02]  /*21e0*/  UIMAD.WIDE.U32 UR4, UR38, -0x33333333, URZ ;  /* 0xcccccccd260478a5 */ /* 0x000fe4000f8e003f */
[----:B------:R-:W-:Y:S01]  /*21f0*/  UISETP.LT.U32.AND UP0, UPT, UR44, 0x5, UP0 ;  /* 0x000000052c00788c */ /* 0x000fe20008701070 */
[----:B------:R-:W2:Y:S01]  /*2200*/  SYNCS.PHASECHK.TRANS64.TRYWAIT P0, [R159+UR42+0x10], R0 ;  /* 0x000010009f0075a7 */ /* 0x000ea2000800016a */
[----:B------:R-:W-:Y:S01]  /*2210*/  USHF.R.U32.HI UR4, URZ, 0x2, UR5 ;  /* 0x000000023f047899 */ /* 0x000fe20008011605 */
[----:B------:R-:W-:Y:S01]  /*2220*/  SHF.R.S32.HI R9, RZ, 0x1f, R8 ;  /* 0x0000001fff097819 */ /* 0x000fe20000011408 */
[----:B------:R-:W-:-:S02]  /*2230*/  USEL UR6, URZ, 0x1, !UP0 ;  /* 0x000000013f067887 */ /* 0x000fc4000c000000 */
[----:B------:R-:W-:Y:S02]  /*2240*/  UIMAD UR38, UR4, -0x5, UR38 ;  /* 0xfffffffb042678a4 */ /* 0x000fe4000f8e0226 */
[----:B------:R-:W-:-:S04]  /*2250*/  ULOP3.LUT UR39, UR39, UR6, URZ, 0x3c, !UPT ;  /* 0x0000000627277292 */ /* 0x000fc8000f8e3c3f */
[----:B------:R-:W-:Y:S01]  /*2260*/  @UP1 ULOP3.LUT UR39, UR39, 0x1, UR4, 0x78, !UPT ;  /* 0x0000000127271892 */ /* 0x000fe2000f8e7804 */
[----:B-12---:R-:W-:Y:S11]  /*2270*/  @!P0 BRA `(.L_x_35) ;  /* 0x0000009400a48947 */ /* 0x006ff60003800000 */
.L_x_318:
[----:B------:R-:W-:Y:S01]  /*2280*/  IMAD.SHL.U32 R14, R19, 0x40, RZ ;  /* 0x00000040130e7824 */ /* 0x000fe200078e00ff */
[----:B------:R-:W-:Y:S01]  /*2290*/  ULDC UR6, c[0x0][0x284] ;  /* 0x0000a10000067ab9 */ /* 0x000fe20000000800 */
[----:B0-----:R-:W-:Y:S01]  /*22a0*/  IMAD.SHL.U32 R12, R22, 0x100, RZ ;  /* 0x00000100160c7824 */ /* 0x001fe200078e00ff */
[----:B------:R-:W-:Y:S01]  /*22b0*/  SHF.R.S32.HI R165, RZ, 0x1f, R2 ;  /* 0x0000001fffa57819 */ /* 0x000fe20000011402 */
[----:B------:R-:W-:Y:S01]  /*22c0*/  ULDC.64 UR4, c[0x0][0x5d0] ;  /* 0x0001740000047ab9 */ /* 0x000fe20000000a00 */
[----:B------:R-:W-:Y:S01]  /*22d0*/  ISETP.GE.AND P0, PT, R14, UR6, PT ;  /* 0x000000060e007c0c */ /* 0x000fe2000bf06270 */
[----:B------:R-:W-:Y:S01]  /*22e0*/  IMAD.WIDE.U32 R4, R2, UR4, R8 ;  /* 0x0000000402047c25 */ /* 0x000fe2000f8e0008 */
[----:B------:R-:W-:Y:S02]  /*22f0*/  SHF.R.S32.HI R13, RZ, 0x1f, R12 ;  /* 0x0000001fff0d7819 */ /* 0x000fe4000001140c */
[C---:B------:R-:W-:Y:S01]  /*2300*/  ISETP.GE.OR P0, PT, R12.reuse, R15, P0 ;  /* 0x0000000f0c00720c */ /* 0x040fe20000706670 */
[----:B------:R-:W-:Y:S01]  /*2310*/  IMAD R3, R165, UR4, RZ ;  /* 0x00000004a5037c24 */ /* 0x000fe2000f8e02ff */
[----:B------:R-:W-:-:S03]  /*2320*/  IADD3 R6, P1, R12, R4, RZ ;  /* 0x000000040c067210 */ /* 0x000fc60007f3e0ff */
[----:B------:R-:W-:-:S05]  /*2330*/  IMAD R3, R2, UR5, R3 ;  /* 0x0000000502037c24 */ /* 0x000fca000f8e0203 */
[----:B------:R-:W-:-:S03]  /*2340*/  IADD3.X R7, R13, R5, R3, P1, !PT ;  /* 0x000000050d077210 */ /* 0x000fc60000ffe403 */
[----:B------:R-:W-:Y:S05]  /*2350*/  @P0 BRA `(.L_x_36) ;  /* 0x0000007c00040947 */ /* 0x000fea0003800000 */
[----:B------:R-:W0:Y:S01]  /*2360*/  LDC.64 R10, c[0x0][0x5c8] ;  /* 0x00017200ff0a7b82 */ /* 0x000e220000000a00 */
[----:B-----5:R-:W-:Y:S01]  /*2370*/  FSETP.NEU.AND P0, PT, R155, RZ, PT ;  /* 0x000000ff9b00720b */ /* 0x020fe20003f0d000 */
[----:B------:R-:W-:Y:S01]  /*2380*/  IMAD R3, R158, -0x2, R15 ;  /* 0xfffffffe9e037824 */ /* 0x000fe200078e020f */
[----:B------:R-:W-:Y:S01]  /*2390*/  BSSY B0, `(.L_x_36) ;  /* 0x00007bd000007945 */ /* 0x000fe20003800000 */
[----:B------:R-:W-:-:S04]  /*23a0*/  IMAD.WIDE R166, R19, 0x40, R156 ;  /* 0x0000004013a67825 */ /* 0x000fc800078e029c */
[----:B-1----:R-:W-:Y:S02]  /*23b0*/  IMAD.IADD R0, R3, 0x1, -R12 ;  /* 0x0000000103007824 */ /* 0x002fe400078e0a0c */
[----:B------:R-:W-:-:S03]  /*23c0*/  IMAD.IADD R3, R163, 0x1, -R14 ;  /* 0x00000001a3037824 */ /* 0x000fc600078e0a0e */
[----:B------:R-:W-:-:S04]  /*23d0*/  ISETP.GT.AND P2, PT, R0, RZ, PT ;  /* 0x000000ff0000720c */ /* 0x000fc80003f44270 */
[----:B------:R-:W-:Y:S01]  /*23e0*/  ISETP.GT.AND P1, PT, R3, RZ, P2 ;  /* 0x000000ff0300720c */ /* 0x000fe20001724270 */
[-C--:B0-----:R-:W-:Y:S02]  /*23f0*/  IMAD R4, R167, R10.reuse, RZ ;  /* 0x0000000aa7047224 */ /* 0x081fe400078e02ff */
[----:B------:R-:W-:-:S04]  /*2400*/  IMAD.WIDE.U32 R6, R166, R10, R6 ;  /* 0x0000000aa6067225 */ /* 0x000fc800078e0006 */
[----:B------:R-:W-:-:S04]  /*2410*/  IMAD R5, R166, R11, R4 ;  /* 0x0000000ba6057224 */ /* 0x000fc800078e0204 */
[----:B------:R-:W-:Y:S01]  /*2420*/  IMAD.IADD R179, R7, 0x1, R5 ;  /* 0x0000000107b37824 */ /* 0x000fe200078e0205 */
[----:B------:R-:W-:Y:S06]  /*2430*/  @!P0 BRA `(.L_x_37) ;  /* 0x0000005400988947 */ /* 0x000fec0003800000 */
[----:B------:R-:W0:Y:S01]  /*2440*/  LDC.64 R20, c[0x0][0x5b8] ;  /* 0x00016e00ff147b82 */ /* 0x000e220000000a00 */
[----:B------:R-:W-:-:S07]  /*2450*/  ULDC.64 UR4, c[0x0][0x5c0] ;  /* 0x0001700000047ab9 */ /* 0x000fce0000000a00 */
[----:B------:R-:W1:Y:S08]  /*2460*/  LDC.64 R168, c[0x0][0x5b0] ;  /* 0x00016c00ffa87b82 */ /* 0x000e700000000a00 */
[----:B------:R-:W2:Y:S01]  /*2470*/  LDC.64 R14, c[0x0][0x5a8] ;  /* 0x00016a00ff0e7b82 */ /* 0x000ea20000000a00 */
[-C--:B0-----:R-:W-:Y:S02]  /*2480*/  IMAD R7, R165, R20.reuse, RZ ;  /* 0x00000014a5077224 */ /* 0x081fe400078e02ff */
[----:B------:R-:W-:-:S04]  /*2490*/  IMAD.WIDE.U32 R4, R2, R20, R8 ;  /* 0x0000001402047225 */ /* 0x000fc800078e0008 */
[----:B------:R-:W-:Y:S01]  /*24a0*/  IMAD R177, R2, R21, R7 ;  /* 0x0000001502b17224 */ /* 0x000fe200078e0207 */
[----:B------:R-:W-:Y:S01]  /*24b0*/  IADD3 R164, P0, R12, R4, RZ ;  /* 0x000000040ca47210 */ /* 0x000fe20007f1e0ff */
[----:B-1----:R-:W-:-:S03]  /*24c0*/  IMAD R4, R167, R168, RZ ;  /* 0x000000a8a7047224 */ /* 0x002fc600078e02ff */
[----:B------:R-:W-:Y:S01]  /*24d0*/  IADD3.X R165, R13, R5, R177, P0, !PT ;  /* 0x000000050da57210 */ /* 0x000fe200007fe4b1 */
[C---:B------:R-:W-:Y:S02]  /*24e0*/  IMAD R21, R166.reuse, R169, R4 ;  /* 0x000000a9a6157224 */ /* 0x040fe400078e0204 */
[----:B------:R-:W-:-:S04]  /*24f0*/  IMAD.WIDE.U32 R4, R166, R168, R164 ;  /* 0x000000a8a6047225 */ /* 0x000fc800078e00a4 */
[----:B------:R-:W-:Y:S01]  /*2500*/  IMAD.IADD R5, R5, 0x1, R21 ;  /* 0x0000000105057824 */ /* 0x000fe200078e0215 */
[----:B--2---:R-:W-:-:S04]  /*2510*/  LEA R170, P0, R4, R14, 0x1 ;  /* 0x0000000e04aa7211 */ /* 0x004fc800078008ff */
[----:B------:R-:W-:-:S05]  /*2520*/  LEA.HI.X R171, R4, R15, R5, 0x1, P0 ;  /* 0x0000000f04ab7211 */ /* 0x000fca00000f0c05 */
[----:B------:R0:W2:Y:S01]  /*2530*/  @P1 LDG.E.LTC128B.U16 R19, desc[UR36][R170.64] ;  /* 0x00000024aa131981 */ /* 0x0000a2000c1e1520 */
[----:B------:R-:W-:Y:S01]  /*2540*/  IMAD.WIDE.U32 R4, R166, R168, R12 ;  /* 0x000000a8a6047225 */ /* 0x000fe200078e000c */
[----:B------:R-:W-:Y:S02]  /*2550*/  BSSY B1, `(.L_x_38) ;  /* 0x0000014000017945 */ /* 0x000fe40003800000 */
[----:B------:R-:W-:-:S04]  /*2560*/  IADD3 R172, P0, R8, R4, RZ ;  /* 0x0000000408ac7210 */ /* 0x000fc80007f1e0ff */
[----:B------:R-:W-:Y:S01]  /*2570*/  IADD3.X R173, R9, R21, R5, P0, !PT ;  /* 0x0000001509ad7210 */ /* 0x000fe200007fe405 */
[C---:B0-----:R-:W-:Y:S01]  /*2580*/  IMAD.SHL.U32 R170, R168.reuse, 0x8, RZ ;  /* 0x00000008a8aa7824 */ /* 0x041fe200078e00ff */
[----:B------:R-:W-:Y:S01]  /*2590*/  SHF.L.U64.HI R171, R168, 0x3, R169 ;  /* 0x00000003a8ab7819 */ /* 0x000fe200000102a9 */
[----:B------:R-:W-:-:S04]  /*25a0*/  IMAD.WIDE.U32 R172, R2, R20, R172 ;  /* 0x0000001402ac7225 */ /* 0x000fc800078e00ac */
[----:B------:R-:W-:Y:S02]  /*25b0*/  IMAD.IADD R7, R177, 0x1, R173 ;  /* 0x00000001b1077824 */ /* 0x000fe400078e02ad */
[----:B--2---:R-:W-:-:S05]  /*25c0*/  HADD2.F32 R4, -RZ, R19.H0_H0 ;  /* 0x20000013ff047230 */ /* 0x004fca0000004100 */
[----:B------:R-:W-:Y:S01]  /*25d0*/  FMUL R5, R4, R155 ;  /* 0x0000009b04057220 */ /* 0x000fe20000400000 */
[----:B------:R-:W-:-:S03]  /*25e0*/  LEA R4, P0, R6, UR4, 0x1 ;  /* 0x0000000406047c11 */ /* 0x000fc6000f8008ff */
[----:B------:R-:W-:Y:S01]  /*25f0*/  FFMA R24, R24, R154, R5 ;  /* 0x0000009a18187223 */ /* 0x000fe20000000005 */
[----:B------:R-:W-:Y:S02]  /*2600*/  LEA.HI.X R5, R6, UR5, R179, 0x1, P0 ;  /* 0x0000000506057c11 */ /* 0x000fe400080f0cb3 */
[----:B------:R-:W-:Y:S02]  /*2610*/  ISETP.GT.AND P0, PT, R0, 0x1, PT ;  /* 0x000000010000780c */ /* 0x000fe40003f04270 */
[----:B------:R-:W-:Y:S02]  /*2620*/  F2FP.F16.F32.PACK_AB R24, RZ, R24 ;  /* 0x00000018ff18723e */ /* 0x000fe400000000ff */
[----:B------:R-:W-:Y:S02]  /*2630*/  ISETP.GT.AND P3, PT, R3, RZ, P0 ;  /* 0x000000ff0300720c */ /* 0x000fe40000764270 */
[C---:B------:R-:W-:Y:S01]  /*2640*/  LEA R6, P4, R172.reuse, R14, 0x1 ;  /* 0x0000000eac067211 */ /* 0x040fe200078808ff */
[----:B------:R0:W-:Y:S03]  /*2650*/  @P1 STG.E.U16 desc[UR36][R4.64], R24 ;  /* 0x0000001804001986 */ /* 0x0001e6000c101524 */
[----:B------:R-:W-:-:S07]  /*2660*/  LEA.HI.X R7, R172, R15, R7, 0x1, P4 ;  /* 0x0000000fac077211 */ /* 0x000fce00020f0c07 */
[----:B------:R-:W-:Y:S05]  /*2670*/  @!P3 BRA `(.L_x_39) ;  /* 0x000000000004b947 */ /* 0x000fea0003800000 */
[----:B------:R1:W5:Y:S02]  /*2680*/  LDG.E.LTC128B.U16 R19, desc[UR36][R6.64+0x2] ;  /* 0x0000022406137981 */ /* 0x000364000c1e1520 */
.L_x_39:
[----:B------:R-:W-:Y:S05]  /*2690*/  BSYNC B1 ;  /* 0x0000000000017941 */ /* 0x000fea0003800000 */
.L_x_38:
[----:B-----5:R-:W-:Y:S01]  /*26a0*/  HADD2.F32 R22, -RZ, R19.H0_H0 ;  /* 0x20000013ff167230 */ /* 0x020fe20000004100 */
[----:B------:R-:W-:Y:S01]  /*26b0*/  ISETP.GT.AND P2, PT, R3, 0x8, P2 ;  /* 0x000000080300780c */ /* 0x000fe20001744270 */
[----:B------:R-:W-:-:S04]  /*26c0*/  IMAD.WIDE.U32 R170, R166, R168, R170 ;  /* 0x000000a8a6aa7225 */ /* 0x000fc800078e00aa */
[----:B------:R-:W-:Y:S01]  /*26d0*/  FMUL R22, R22, R155 ;  /* 0x0000009b16167220 */ /* 0x000fe20000400000 */
[----:B------:R-:W-:Y:S01]  /*26e0*/  IMAD.IADD R167, R21, 0x1, R171 ;  /* 0x0000000115a77824 */ /* 0x000fe200078e02ab */
[----:B------:R-:W-:Y:S02]  /*26f0*/  IADD3 R21, P1, R164, R170, RZ ;  /* 0x000000aaa4157210 */ /* 0x000fe40007f3e0ff */
[----:B------:R-:W-:-:S03]  /*2700*/  FFMA R22, R25, R154, R22 ;  /* 0x0000009a19167223 */ /* 0x000fc60000000016 */
[----:B------:R-:W-:Y:S01]  /*2710*/  IMAD.X R164, R167, 0x1, R165, P1 ;  /* 0x00000001a7a47824 */ /* 0x000fe200008e06a5 */
[C---:B0-----:R-:W-:Y:S02]  /*2720*/  LEA R24, P1, R21.reuse, R14, 0x1 ;  /* 0x0000000e15187211 */ /* 0x041fe400078208ff */
[----:B------:R-:W-:Y:S02]  /*2730*/  F2FP.F16.F32.PACK_AB R22, RZ, R22 ;  /* 0x00000016ff16723e */ /* 0x000fe400000000ff */
[----:B------:R-:W-:-:S03]  /*2740*/  LEA.HI.X R25, R21, R15, R164, 0x1, P1 ;  /* 0x0000000f15197211 */ /* 0x000fc600008f0ca4 */
[----:B------:R0:W-:Y:S04]  /*2750*/  @P3 STG.E.U16 desc[UR36][R4.64+0x2], R22 ;  /* 0x0000021604003986 */ /* 0x0001e8000c101524 */
[----:B------:R-:W2:Y:S01]  /*2760*/  @P2 LDG.E.LTC128B.U16 R19, desc[UR36][R24.64] ;  /* 0x0000002418132981 */ /* 0x000ea2000c1e1520 */
[----:B------:R-:W-:Y:S01]  /*2770*/  IADD3 R8, P1, P3, R8, R170, R12 ;  /* 0x000000aa08087210 */ /* 0x000fe20007b3e00c */
[----:B------:R-:W-:Y:S01]  /*2780*/  BSSY B1, `(.L_x_40) ;  /* 0x0000011000017945 */ /* 0x000fe20003800000 */
[C---:B------:R-:W-:Y:S02]  /*2790*/  SHF.L.U64.HI R11, R10.reuse, 0x4, R11 ;  /* 0x000000040a0b7819 */ /* 0x040fe4000001020b */
[----:B------:R-:W-:Y:S02]  /*27a0*/  IADD3.X R9, R9, R167, R13, P1, P3 ;  /* 0x000000a709097210 */ /* 0x000fe40000fe640d */
[----:B------:R-:W-:-:S02]  /*27b0*/  LEA R10, P1, R10, R4, 0x4 ;  /* 0x000000040a0a7211 */ /* 0x000fc400078220ff */
[----:B------:R-:W-:Y:S01]  /*27c0*/  ISETP.GT.AND P0, PT, R3, 0x8, P0 ;  /* 0x000000080300780c */ /* 0x000fe20000704270 */
[----:B------:R-:W-:-:S04]  /*27d0*/  IMAD.WIDE.U32 R20, R2, R20, R8 ;  /* 0x0000001402147225 */ /* 0x000fc800078e0008 */
[----:B------:R-:W-:Y:S01]  /*27e0*/  IMAD.X R11, R11, 0x1, R5, P1 ;  /* 0x000000010b0b7824 */ /* 0x000fe200008e0605 */
[----:B------:R-:W-:Y:S01]  /*27f0*/  LEA R8, P3, R20, R14, 0x1 ;  /* 0x0000000e14087211 */ /* 0x000fe200078608ff */
[----:B------:R-:W-:-:S05]  /*2800*/  IMAD.IADD R2, R177, 0x1, R21 ;  /* 0x00000001b1027824 */ /* 0x000fca00078e0215 */
[----:B------:R-:W-:Y:S01]  /*2810*/  LEA.HI.X R9, R20, R15, R2, 0x1, P3 ;  /* 0x0000000f14097211 */ /* 0x000fe200018f0c02 */
[----:B--2---:R-:W-:-:S05]  /*2820*/  HADD2.F32 R12, -RZ, R19.H0_H0 ;  /* 0x20000013ff0c7230 */ /* 0x004fca0000004100 */
[----:B------:R-:W-:-:S04]  /*2830*/  FMUL R13, R12, R155 ;  /* 0x0000009b0c0d7220 */ /* 0x000fc80000400000 */
[----:B------:R-:W-:-:S05]  /*2840*/  FFMA R13, R26, R154, R13 ;  /* 0x0000009a1a0d7223 */ /* 0x000fca000000000d */
[----:B------:R-:W-:-:S05]  /*2850*/  F2FP.F16.F32.PACK_AB R13, RZ, R13 ;  /* 0x0000000dff0d723e */ /* 0x000fca00000000ff */
[----:B------:R0:W-:Y:S01]  /*2860*/  @P2 STG.E.U16 desc[UR36][R10.64], R13 ;  /* 0x0000000d0a002986 */ /* 0x0001e2000c101524 */
[----:B------:R-:W-:Y:S05]  /*2870*/  @!P0 BRA `(.L_x_41) ;  /* 0x0000000000048947 */ /* 0x000fea0003800000 */
[----:B------:R2:W5:Y:S02]  /*2880*/  LDG.E.LTC128B.U16 R19, desc[UR36][R8.64+0x2] ;  /* 0x0000022408137981 */ /* 0x000564000c1e1520 */
.L_x_41:
[----:B------:R-:W-:Y:S05]  /*2890*/  BSYNC B1 ;  /* 0x0000000000017941 */ /* 0x000fea0003800000 */
.L_x_40:
[----:B-----5:R-:W-:Y:S01]  /*28a0*/  HADD2.F32 R2, -RZ, R19.H0_H0 ;  /* 0x20000013ff027230 */ /* 0x020fe20000004100 */
[----:B------:R-:W-:Y:S01]  /*28b0*/  ISETP.GT.AND P1, PT, R0, 0x8, PT ;  /* 0x000000080000780c */ /* 0x000fe20003f24270 */
[----:B------:R-:W-:Y:S03]  /*28c0*/  BSSY B1, `(.L_x_42) ;  /* 0x0000008000017945 */ /* 0x000fe60003800000 */
[----:B------:R-:W-:Y:S01]  /*28d0*/  FMUL R2, R2, R155 ;  /* 0x0000009b02027220 */ /* 0x000fe20000400000 */
[----:B------:R-:W-:-:S03]  /*28e0*/  ISETP.GT.AND P2, PT, R3, RZ, P1 ;  /* 0x000000ff0300720c */ /* 0x000fc60000f44270 */
[----:B------:R-:W-:-:S05]  /*28f0*/  FFMA R2, R27, R154, R2 ;  /* 0x0000009a1b027223 */ /* 0x000fca0000000002 */
[----:B------:R-:W-:-:S05]  /*2900*/  F2FP.F16.F32.PACK_AB R2, RZ, R2 ;  /* 0x00000002ff02723e */ /* 0x000fca00000000ff */
[----:B------:R3:W-:Y:S01]  /*2910*/  @P0 STG.E.U16 desc[UR36][R10.64+0x2], R2 ;  /* 0x000002020a000986 */ /* 0x0007e2000c101524 */
[----:B------:R-:W-:Y:S05]  /*2920*/  @!P2 BRA `(.L_x_43) ;  /* 0x000000000004a947 */ /* 0x000fea0003800000 */
[----:B------:R4:W5:Y:S02]  /*2930*/  LDG.E.LTC128B.U16 R19, desc[UR36][R6.64+0x10] ;  /* 0x0000102406137981 */ /* 0x000964000c1e1520 */
.L_x_43:
[----:B------:R-:W-:Y:S05]  /*2940*/  BSYNC B1 ;  /* 0x0000000000017941 */ /* 0x000fea0003800000 */
.L_x_42:
[----:B---3-5:R-:W-:Y:S01]  /*2950*/  HADD2.F32 R2, -RZ, R19.H0_H0 ;  /* 0x20000013ff027230 */ /* 0x028fe20000004100 */
[----:B------:R-:W-:Y:S01]  /*2960*/  ISETP.GT.AND P0, PT, R0, 0x9, PT ;  /* 0x000000090000780c */ /* 0x000fe20003f04270 */
[----:B------:R-:W-:Y:S03]  /*2970*/  BSSY B1, `(.L_x_44) ;  /* 0x0000008000017945 */ /* 0x000fe60003800000 */
[----:B0-----:R-:W-:Y:S01]  /*2980*/  FMUL R13, R2, R155 ;  /* 0x0000009b020d7220 */ /* 0x001fe20000400000 */
[----:B------:R-:W-:-:S03]  /*2990*/  ISETP.GT.AND P3, PT, R3, RZ, P0 ;  /* 0x000000ff0300720c */ /* 0x000fc60000764270 */
[----:B------:R-:W-:-:S05]  /*29a0*/  FFMA R13, R28, R154, R13 ;  /* 0x0000009a1c0d7223 */ /* 0x000fca000000000d */
[----:B------:R-:W-:-:S05]  /*29b0*/  F2FP.F16.F32.PACK_AB R13, RZ, R13 ;  /* 0x0000000dff0d723e */ /* 0x000fca00000000ff */
[----:B------:R0:W-:Y:S01]  /*29c0*/  @P2 STG.E.U16 desc[UR36][R4.64+0x10], R13 ;  /* 0x0000100d04002986 */ /* 0x0001e2000c101524 */
[----:B------:R-:W-:Y:S05]  /*29d0*/  @!P3 BRA `(.L_x_45) ;  /* 0x000000000004b947 */ /* 0x000fea0003800000 */
[----:B------:R3:W5:Y:S02]  /*29e0*/  LDG.E.LTC128B.U16 R19, desc[UR36][R6.64+0x12] ;  /* 0x0000122406137981 */ /* 0x000764000c1e1520 */
.L_x_45:
[----:B------:R-:W-:Y:S05]  /*29f0*/  BSYNC B1 ;  /* 0x0000000000017941 */ /* 0x000fea0003800000 */
.L_x_44:
[----:B-----5:R-:W-:Y:S01]  /*2a00*/  HADD2.F32 R2, -RZ, R19.H0_H0 ;  /* 0x20000013ff027230 */ /* 0x020fe20000004100 */
[----:B------:R-:W-:Y:S01]  /*2a10*/  ISETP.GT.AND P1, PT, R3, 0x8, P1 ;  /* 0x000000080300780c */ /* 0x000fe20000f24270 */
[----:B------:R-:W-:Y:S03]  /*2a20*/  BSSY B1, `(.L_x_46) ;  /* 0x0000007000017945 */ /* 0x000fe60003800000 */
[----:B------:R-:W-:-:S04]  /*2a30*/  FMUL R2, R2, R155 ;  /* 0x0000009b02027220 */ /* 0x000fc80000400000 */
[----:B------:R-:W-:-:S05]  /*2a40*/  FFMA R2, R29, R154, R2 ;  /* 0x0000009a1d027223 */ /* 0x000fca0000000002 */
[----:B------:R-:W-:-:S05]  /*2a50*/  F2FP.F16.F32.PACK_AB R2, RZ, R2 ;  /* 0x00000002ff02723e */ /* 0x000fca00000000ff */
[----:B------:R0:W-:Y:S01]  /*2a60*/  @P3 STG.E.U16 desc[UR36][R4.64+0x12], R2 ;  /* 0x0000120204003986 */ /* 0x0001e2000c101524 */
[----:B------:R-:W-:Y:S05]  /*2a70*/  @!P1 BRA `(.L_x_47) ;  /* 0x0000000000049947 */ /* 0x000fea0003800000 */
[----:B------:R0:W5:Y:S02]  /*2a80*/  LDG.E.LTC128B.U16 R19, desc[UR36][R8.64+0x10] ;  /* 0x0000102408137981 */ /* 0x000164000c1e1520 */
.L_x_47:
[----:B------:R-:W-:Y:S05]  /*2a90*/  BSYNC B1 ;  /* 0x0000000000017941 */ /* 0x000fea0003800000 */
.L_x_46:
[----:B0----5:R-:W-:Y:S01]  /*2aa0*/  HADD2.F32 R2, -RZ, R19.H0_H0 ;  /* 0x20000013ff027230 */ /* 0x021fe20000004100 */
        /* <DEDUP_REMOVED lines=8> */
.L_x_49:
[----:B------:R-:W-:Y:S05]  /*2b30*/  BSYNC B1 ;  /* 0x0000000000017941 */ /* 0x000fea0003800000 */
.L_x_48:
        /* <DEDUP_REMOVED lines=10> */
.L_x_51:
[----:B------:R-:W-:Y:S05]  /*2be0*/  BSYNC B1 ;  /* 0x0000000000017941 */ /* 0x000fea0003800000 */
.L_x_50:
[----:B0----5:R-:W-:Y:S01]  /*2bf0*/  HADD2.F32 R2, -RZ, R19.H0_H0 ;  /* 0x20000013ff027230 */ /* 0x021fe20000004100 */
        /* <DEDUP_REMOVED lines=9> */
.L_x_53:
[----:B------:R-:W-:Y:S05]  /*2c90*/  BSYNC B1 ;  /* 0x0000000000017941 */ /* 0x000fea0003800000 */
.L_x_52:
        /* <DEDUP_REMOVED lines=9> */
.L_x_55:
[----:B------:R-:W-:Y:S05]  /*2d30*/  BSYNC B1 ;  /* 0x0000000000017941 */ /* 0x000fea0003800000 */
.L_x_54:
        /* <DEDUP_REMOVED lines=9> */
.L_x_57:
[----:B------:R-:W-:Y:S05]  /*2dd0*/  BSYNC B1 ;  /* 0x0000000000017941 */ /* 0x000fea0003800000 */
.L_x_56:
        /* <DEDUP_REMOVED lines=10> */
.L_x_59:
[----:B------:R-:W-:Y:S05]  /*2e80*/  BSYNC B1 ;  /* 0x0000000000017941 */ /* 0x000fea0003800000 */
.L_x_58:
        /* <DEDUP_REMOVED lines=10> */
.L_x_61:
[----:B------:R-:W-:Y:S05]  /*2f30*/  BSYNC B1 ;  /* 0x0000000000017941 */ /* 0x000fea0003800000 */
.L_x_60:
        /* <DEDUP_REMOVED lines=9> */
.L_x_63:
[----:B------:R-:W-:Y:S05]  /*2fd0*/  BSYNC B1 ;  /* 0x0000000000017941 */ /* 0x000fea0003800000 */
.L_x_62:
        /* <DEDUP_REMOVED lines=9> */
.L_x_65:
[----:B------:R-:W-:Y:S05]  /*3070*/  BSYNC B1 ;  /* 0x0000000000017941 */ /* 0x000fea0003800000 */
.L_x_64:
        /* <DEDUP_REMOVED lines=10> */
.L_x_67:
[----:B------:R-:W-:Y:S05]  /*3120*/  BSYNC B1 ;  /* 0x0000000000017941 */ /* 0x000fea0003800000 */
.L_x_66:
        /* <DEDUP_REMOVED lines=10> */
.L_x_69:
[----:B------:R-:W-:Y:S05]  /*31d0*/  BSYNC B1 ;  /* 0x0000000000017941 */ /* 0x000fea0003800000 */
.L_x_68:
        /* <DEDUP_REMOVED lines=9> */
.L_x_71:
[----:B------:R-:W-:Y:S05]  /*3270*/  BSYNC B1 ;  /* 0x0000000000017941 */ /* 0x000fea0003800000 */
.L_x_70:
        /* <DEDUP_REMOVED lines=9> */
.L_x_73:
[----:B------:R-:W-:Y:S05]  /*3310*/  BSYNC B1 ;  /* 0x0000000000017941 */ /* 0x000fea0003800000 */
.L_x_72:
        /* <DEDUP_REMOVED lines=10> */
.L_x_75:
[----:B------:R-:W-:Y:S05]  /*33c0*/  BSYNC B1 ;  /* 0x0000000000017941 */ /* 0x000fea0003800000 */
.L_x_74:
        /* <DEDUP_REMOVED lines=10> */
.L_x_77:
[----:B------:R-:W-:Y:S05]  /*3470*/  BSYNC B1 ;  /* 0x0000000000017941 */ /* 0x000fea0003800000 */
.L_x_76:
        /* <DEDUP_REMOVED lines=9> */
.L_x_79:
[----:B------:R-:W-:Y:S05]  /*3510*/  BSYNC B1 ;  /* 0x0000000000017941 */ /* 0x000fea0003800000 */
.L_x_78:
        /* <DEDUP_REMOVED lines=9> */
.L_x_81:
[----:B------:R-:W-:Y:S05]  /*35b0*/  BSYNC B1 ;  /* 0x0000000000017941 */ /* 0x000fea0003800000 */
.L_x_80:
        /* <DEDUP_REMOVED lines=10> */
.L_x_83:
[----:B------:R-:W-:Y:S05]  /*3660*/  BSYNC B1 ;  /* 0x0000000000017941 */ /* 0x000fea0003800000 */
.L_x_82:
        /* <DEDUP_REMOVED lines=10> */
.L_x_85:
[----:B------:R-:W-:Y:S05]  /*3710*/  BSYNC B1 ;  /* 0x0000000000017941 */ /* 0x000fea0003800000 */
.L_x_84:
        /* <DEDUP_REMOVED lines=9> */
.L_x_87:
[----:B------:R-:W-:Y:S05]  /*37b0*/  BSYNC B1 ;  /* 0x0000000000017941 */ /* 0x000fea0003800000 */
.L_x_86:
        /* <DEDUP_REMOVED lines=9> */
.L_x_89:
[----:B------:R-:W-:Y:S05]  /*3850*/  BSYNC B1 ;  /* 0x0000000000017941 */ /* 0x000fea0003800000 */
.L_x_88:
        /* <DEDUP_REMOVED lines=10> */
.L_x_91:
[----:B------:R-:W-:Y:S05]  /*3900*/  BSYNC B1 ;  /* 0x0000000000017941 */ /* 0x000fea0003800000 */
.L_x_90:
        /* <DEDUP_REMOVED lines=10> */
.L_x_93:
[----:B------:R-:W-:Y:S05]  /*39b0*/  BSYNC B1 ;  /* 0x0000000000017941 */ /* 0x000fea0003800000 */
.L_x_92:
        /* <DEDUP_REMOVED lines=9> */
.L_x_95:
[----:B------:R-:W-:Y:S05]  /*3a50*/  BSYNC B1 ;  /* 0x0000000000017941 */ /* 0x000fea0003800000 */
.L_x_94:
        /* <DEDUP_REMOVED lines=9> */
.L_x_97:
[----:B------:R-:W-:Y:S05]  /*3af0*/  BSYNC B1 ;  /* 0x0000000000017941 */ /* 0x000fea0003800000 */
.L_x_96:
        /* <DEDUP_REMOVED lines=10> */
.L_x_99:
[----:B------:R-:W-:Y:S05]  /*3ba0*/  BSYNC B1 ;  /* 0x0000000000017941 */ /* 0x000fea0003800000 */
.L_x_98:
        /* <DEDUP_REMOVED lines=10> */
.L_x_101:
[----:B------:R-:W-:Y:S05]  /*3c50*/  BSYNC B1 ;  /* 0x0000000000017941 */ /* 0x000fea0003800000 */
.L_x_100:
        /* <DEDUP_REMOVED lines=9> */
.L_x_103:
[----:B------:R-:W-:Y:S05]  /*3cf0*/  BSYNC B1 ;  /* 0x0000000000017941 */ /* 0x000fea0003800000 */
.L_x_102:
        /* <DEDUP_REMOVED lines=9> */
.L_x_105:
[----:B------:R-:W-:Y:S05]  /*3d90*/  BSYNC B1 ;  /* 0x0000000000017941 */ /* 0x000fea0003800000 */
.L_x_104:
        /* <DEDUP_REMOVED lines=10> */
.L_x_107:
[----:B------:R-:W-:Y:S05]  /*3e40*/  BSYNC B1 ;  /* 0x0000000000017941 */ /* 0x000fea0003800000 */
.L_x_106:
        /* <DEDUP_REMOVED lines=10> */
.L_x_109:
[----:B------:R-:W-:Y:S05]  /*3ef0*/  BSYNC B1 ;  /* 0x0000000000017941 */ /* 0x000fea0003800000 */
.L_x_108:
        /* <DEDUP_REMOVED lines=9> */
.L_x_111:
[----:B------:R-:W-:Y:S05]  /*3f90*/  BSYNC B1 ;  /* 0x0000000000017941 */ /* 0x000fea0003800000 */
.L_x_110:
        /* <DEDUP_REMOVED lines=9> */
.L_x_113:
[----:B------:R-:W-:Y:S05]  /*4030*/  BSYNC B1 ;  /* 0x0000000000017941 */ /* 0x000fea0003800000 */
.L_x_112:
        /* <DEDUP_REMOVED lines=10> */
.L_x_115:
[----:B------:R-:W-:Y:S05]  /*40e0*/  BSYNC B1 ;  /* 0x0000000000017941 */ /* 0x000fea0003800000 */
.L_x_114:
        /* <DEDUP_REMOVED lines=10> */
.L_x_117:
[----:B------:R-:W-:Y:S05]  /*4190*/  BSYNC B1 ;  /* 0x0000000000017941 */ /* 0x000fea0003800000 */
.L_x_116:
        /* <DEDUP_REMOVED lines=9> */
.L_x_119:
[----:B------:R-:W-:Y:S05]  /*4230*/  BSYNC B1 ;  /* 0x0000000000017941 */ /* 0x000fea0003800000 */
.L_x_118:
        /* <DEDUP_REMOVED lines=9> */
.L_x_121:
[----:B------:R-:W-:Y:S05]  /*42d0*/  BSYNC B1 ;  /* 0x0000000000017941 */ /* 0x000fea0003800000 */
.L_x_120:
        /* <DEDUP_REMOVED lines=10> */
.L_x_123:
[----:B------:R-:W-:Y:S05]  /*4380*/  BSYNC B1 ;  /* 0x0000000000017941 */ /* 0x000fea0003800000 */
.L_x_122:
        /* <DEDUP_REMOVED lines=10> */
.L_x_125:
[----:B------:R-:W-:Y:S05]  /*4430*/  BSYNC B1 ;  /* 0x0000000000017941 */ /* 0x000fea0003800000 */
.L_x_124:
        /* <DEDUP_REMOVED lines=9> */
.L_x_127:
[----:B------:R-:W-:Y:S05]  /*44d0*/  BSYNC B1 ;  /* 0x0000000000017941 */ /* 0x000fea0003800000 */
.L_x_126:
        /* <DEDUP_REMOVED lines=9> */
.L_x_129:
[----:B------:R-:W-:Y:S05]  /*4570*/  BSYNC B1 ;  /* 0x0000000000017941 */ /* 0x000fea0003800000 */
.L_x_128:
        /* <DEDUP_REMOVED lines=10> */
.L_x_131:
[----:B------:R-:W-:Y:S05]  /*4620*/  BSYNC B1 ;  /* 0x0000000000017941 */ /* 0x000fea0003800000 */
.L_x_130:
        /* <DEDUP_REMOVED lines=10> */
.L_x_133:
[----:B------:R-:W-:Y:S05]  /*46d0*/  BSYNC B1 ;  /* 0x0000000000017941 */ /* 0x000fea0003800000 */
.L_x_132:
        /* <DEDUP_REMOVED lines=9> */
.L_x_135:
[----:B------:R-:W-:Y:S05]  /*4770*/  BSYNC B1 ;  /* 0x0000000000017941 */ /* 0x000fea0003800000 */
.L_x_134:
        /* <DEDUP_REMOVED lines=9> */
.L_x_137:
[----:B------:R-:W-:Y:S05]  /*4810*/  BSYNC B1 ;  /* 0x0000000000017941 */ /* 0x000fea0003800000 */
.L_x_136:
        /* <DEDUP_REMOVED lines=10> */
.L_x_139:
[----:B------:R-:W-:Y:S05]  /*48c0*/  BSYNC B1 ;  /* 0x0000000000017941 */ /* 0x000fea0003800000 */
.L_x_138:
        /* <DEDUP_REMOVED lines=10> */
.L_x_141:
[----:B------:R-:W-:Y:S05]  /*4970*/  BSYNC B1 ;  /* 0x0000000000017941 */ /* 0x000fea0003800000 */
.L_x_140:
        /* <DEDUP_REMOVED lines=9> */
.L_x_143:
[----:B------:R-:W-:Y:S05]  /*4a10*/  BSYNC B1 ;  /* 0x0000000000017941 */ /* 0x000fea0003800000 */
.L_x_142:
        /* <DEDUP_REMOVED lines=9> */
.L_x_145:
[----:B------:R-:W-:Y:S05]  /*4ab0*/  BSYNC B1 ;  /* 0x0000000000017941 */ /* 0x000fea0003800000 */
.L_x_144:
        /* <DEDUP_REMOVED lines=10> */
.L_x_147:
[----:B------:R-:W-:Y:S05]  /*4b60*/  BSYNC B1 ;  /* 0x0000000000017941 */ /* 0x000fea0003800000 */
.L_x_146:
        /* <DEDUP_REMOVED lines=10> */
.L_x_149:
[----:B------:R-:W-:Y:S05]  /*4c10*/  BSYNC B1 ;  /* 0x0000000000017941 */ /* 0x000fea0003800000 */
.L_x_148:
        /* <DEDUP_REMOVED lines=9> */
.L_x_151:
[----:B------:R-:W-:Y:S05]  /*4cb0*/  BSYNC B1 ;  /* 0x0000000000017941 */ /* 0x000fea0003800000 */
.L_x_150:
        /* <DEDUP_REMOVED lines=9> */
.L_x_153:
[----:B------:R-:W-:Y:S05]  /*4d50*/  BSYNC B1 ;  /* 0x0000000000017941 */ /* 0x000fea0003800000 */
.L_x_152:
        /* <DEDUP_REMOVED lines=10> */
.L_x_155:
[----:B------:R-:W-:Y:S05]  /*4e00*/  BSYNC B1 ;  /* 0x0000000000017941 */ /* 0x000fea0003800000 */
.L_x_154:
        /* <DEDUP_REMOVED lines=10> */
.L_x_157:
[----:B------:R-:W-:Y:S05]  /*4eb0*/  BSYNC B1 ;  /* 0x0000000000017941 */ /* 0x000fea0003800000 */
.L_x_156:
        /* <DEDUP_REMOVED lines=9> */
.L_x_159:
[----:B------:R-:W-:Y:S05]  /*4f50*/  BSYNC B1 ;  /* 0x0000000000017941 */ /* 0x000fea0003800000 */
.L_x_158:
        /* <DEDUP_REMOVED lines=9> */
.L_x_161:
[----:B------:R-:W-:Y:S05]  /*4ff0*/  BSYNC B1 ;  /* 0x0000000000017941 */ /* 0x000fea0003800000 */
.L_x_160:
        /* <DEDUP_REMOVED lines=10> */
.L_x_163:
[----:B------:R-:W-:Y:S05]  /*50a0*/  BSYNC B1 ;  /* 0x0000000000017941 */ /* 0x000fea0003800000 */
.L_x_162:
        /* <DEDUP_REMOVED lines=10> */
.L_x_165:
[----:B------:R-:W-:Y:S05]  /*5150*/  BSYNC B1 ;  /* 0x0000000000017941 */ /* 0x000fea0003800000 */
.L_x_164:
        /* <DEDUP_REMOVED lines=9> */
.L_x_167:
[----:B------:R-:W-:Y:S05]  /*51f0*/  BSYNC B1 ;  /* 0x0000000000017941 */ /* 0x000fea0003800000 */
.L_x_166:
        /* <DEDUP_REMOVED lines=9> */
.L_x_169:
[----:B------:R-:W-:Y:S05]  /*5290*/  BSYNC B1 ;  /* 0x0000000000017941 */ /* 0x000fea0003800000 */
.L_x_168:
        /* <DEDUP_REMOVED lines=10> */
.L_x_171:
[----:B------:R-:W-:Y:S05]  /*5340*/  BSYNC B1 ;  /* 0x0000000000017941 */ /* 0x000fea0003800000 */
.L_x_170:
        /* <DEDUP_REMOVED lines=10> */
.L_x_173:
[----:B------:R-:W-:Y:S05]  /*53f0*/  BSYNC B1 ;  /* 0x0000000000017941 */ /* 0x000fea0003800000 */
.L_x_172:
        /* <DEDUP_REMOVED lines=9> */
.L_x_175:
[----:B------:R-:W-:Y:S05]  /*5490*/  BSYNC B1 ;  /* 0x0000000000017941 */ /* 0x000fea0003800000 */
.L_x_174:
        /* <DEDUP_REMOVED lines=9> */
.L_x_177:
[----:B------:R-:W-:Y:S05]  /*5530*/  BSYNC B1 ;  /* 0x0000000000017941 */ /* 0x000fea0003800000 */
.L_x_176:
        /* <DEDUP_REMOVED lines=10> */
.L_x_179:
[----:B------:R-:W-:Y:S05]  /*55e0*/  BSYNC B1 ;  /* 0x0000000000017941 */ /* 0x000fea0003800000 */
.L_x_178:
        /* <DEDUP_REMOVED lines=10> */
.L_x_181:
[----:B------:R-:W-:Y:S05]  /*5690*/  BSYNC B1 ;  /* 0x0000000000017941 */ /* 0x000fea0003800000 */
.L_x_180:
        /* <DEDUP_REMOVED lines=9> */
.L_x_183:
[----:B------:R-:W-:Y:S05]  /*5730*/  BSYNC B1 ;  /* 0x0000000000017941 */ /* 0x000fea0003800000 */
.L_x_182:
        /* <DEDUP_REMOVED lines=9> */
.L_x_185:
[----:B------:R-:W-:Y:S05]  /*57d0*/  BSYNC B1 ;  /* 0x0000000000017941 */ /* 0x000fea0003800000 */
.L_x_184:
        /* <DEDUP_REMOVED lines=10> */
.L_x_187:
[----:B------:R-:W-:Y:S05]  /*5880*/  BSYNC B1 ;  /* 0x0000000000017941 */ /* 0x000fea0003800000 */
.L_x_186:
        /* <DEDUP_REMOVED lines=10> */
.L_x_189:
[----:B------:R-:W-:Y:S05]  /*5930*/  BSYNC B1 ;  /* 0x0000000000017941 */ /* 0x000fea0003800000 */
.L_x_188:
        /* <DEDUP_REMOVED lines=9> */
.L_x_191:
[----:B------:R-:W-:Y:S05]  /*59d0*/  BSYNC B1 ;  /* 0x0000000000017941 */ /* 0x000fea0003800000 */
.L_x_190:
        /* <DEDUP_REMOVED lines=9> */
.L_x_193:
[----:B------:R-:W-:Y:S05]  /*5a70*/  BSYNC B1 ;  /* 0x0000000000017941 */ /* 0x000fea0003800000 */
.L_x_192:
        /* <DEDUP_REMOVED lines=10> */
.L_x_195:
[----:B------:R-:W-:Y:S05]  /*5b20*/  BSYNC B1 ;  /* 0x0000000000017941 */ /* 0x000fea0003800000 */
.L_x_194:
        /* <DEDUP_REMOVED lines=10> */
.L_x_197:
[----:B------:R-:W-:Y:S05]  /*5bd0*/  BSYNC B1 ;  /* 0x0000000000017941 */ /* 0x000fea0003800000 */
.L_x_196:
        /* <DEDUP_REMOVED lines=9> */
.L_x_199:
[----:B------:R-:W-:Y:S05]  /*5c70*/  BSYNC B1 ;  /* 0x0000000000017941 */ /* 0x000fea0003800000 */
.L_x_198:
        /* <DEDUP_REMOVED lines=9> */
.L_x_201:
[----:B------:R-:W-:Y:S05]  /*5d10*/  BSYNC B1 ;  /* 0x0000000000017941 */ /* 0x000fea0003800000 */
.L_x_200:
        /* <DEDUP_REMOVED lines=10> */
.L_x_203:
[----:B------:R-:W-:Y:S05]  /*5dc0*/  BSYNC B1 ;  /* 0x0000000000017941 */ /* 0x000fea0003800000 */
.L_x_202:
        /* <DEDUP_REMOVED lines=10> */
.L_x_205:
[----:B------:R-:W-:Y:S05]  /*5e70*/  BSYNC B1 ;  /* 0x0000000000017941 */ /* 0x000fea0003800000 */
.L_x_204:
        /* <DEDUP_REMOVED lines=9> */
.L_x_207:
[----:B------:R-:W-:Y:S05]  /*5f10*/  BSYNC B1 ;  /* 0x0000000000017941 */ /* 0x000fea0003800000 */
.L_x_206:
        /* <DEDUP_REMOVED lines=9> */
.L_x_209:
[----:B------:R-:W-:Y:S05]  /*5fb0*/  BSYNC B1 ;  /* 0x0000000000017941 */ /* 0x000fea0003800000 */
.L_x_208:
        /* <DEDUP_REMOVED lines=10> */
.L_x_211:
[----:B------:R-:W-:Y:S05]  /*6060*/  BSYNC B1 ;  /* 0x0000000000017941 */ /* 0x000fea0003800000 */
.L_x_210:
        /* <DEDUP_REMOVED lines=10> */
.L_x_213:
[----:B------:R-:W-:Y:S05]  /*6110*/  BSYNC B1 ;  /* 0x0000000000017941 */ /* 0x000fea0003800000 */
.L_x_212:
        /* <DEDUP_REMOVED lines=9> */
.L_x_215:
[----:B------:R-:W-:Y:S05]  /*61b0*/  BSYNC B1 ;  /* 0x0000000000017941 */ /* 0x000fea0003800000 */
.L_x_214:
        /* <DEDUP_REMOVED lines=9> */
.L_x_217:
[----:B------:R-:W-:Y:S05]  /*6250*/  BSYNC B1 ;  /* 0x0000000000017941 */ /* 0x000fea0003800000 */
.L_x_216:
        /* <DEDUP_REMOVED lines=10> */
.L_x_219:
[----:B------:R-:W-:Y:S05]  /*6300*/  BSYNC B1 ;  /* 0x0000000000017941 */ /* 0x000fea0003800000 */
.L_x_218:
        /* <DEDUP_REMOVED lines=10> */
.L_x_221:
[----:B------:R-:W-:Y:S05]  /*63b0*/  BSYNC B1 ;  /* 0x0000000000017941 */ /* 0x000fea0003800000 */
.L_x_220:
        /* <DEDUP_REMOVED lines=9> */
.L_x_223:
[----:B------:R-:W-:Y:S05]  /*6450*/  BSYNC B1 ;  /* 0x0000000000017941 */ /* 0x000fea0003800000 */
.L_x_222:
        /* <DEDUP_REMOVED lines=9> */
.L_x_225:
[----:B------:R-:W-:Y:S05]  /*64f0*/  BSYNC B1 ;  /* 0x0000000000017941 */ /* 0x000fea0003800000 */
.L_x_224:
        /* <DEDUP_REMOVED lines=10> */
.L_x_227:
[----:B------:R-:W-:Y:S05]  /*65a0*/  BSYNC B1 ;  /* 0x0000000000017941 */ /* 0x000fea0003800000 */
.L_x_226:
        /* <DEDUP_REMOVED lines=10> */
.L_x_229:
[----:B------:R-:W-:Y:S05]  /*6650*/  BSYNC B1 ;  /* 0x0000000000017941 */ /* 0x000fea0003800000 */
.L_x_228:
        /* <DEDUP_REMOVED lines=9> */
.L_x_231:
[----:B------:R-:W-:Y:S05]  /*66f0*/  BSYNC B1 ;  /* 0x0000000000017941 */ /* 0x000fea0003800000 */
.L_x_230:
        /* <DEDUP_REMOVED lines=9> */
.L_x_233:
[----:B------:R-:W-:Y:S05]  /*6790*/  BSYNC B1 ;  /* 0x0000000000017941 */ /* 0x000fea0003800000 */
.L_x_232:
        /* <DEDUP_REMOVED lines=10> */
.L_x_235:
[----:B------:R-:W-:Y:S05]  /*6840*/  BSYNC B1 ;  /* 0x0000000000017941 */ /* 0x000fea0003800000 */
.L_x_234:
        /* <DEDUP_REMOVED lines=10> */
.L_x_237:
[----:B------:R-:W-:Y:S05]  /*68f0*/  BSYNC B1 ;  /* 0x0000000000017941 */ /* 0x000fea0003800000 */
.L_x_236:
        /* <DEDUP_REMOVED lines=9> */
.L_x_239:
[----:B------:R-:W-:Y:S05]  /*6990*/  BSYNC B1 ;  /* 0x0000000000017941 */ /* 0x000fea0003800000 */
.L_x_238:
        /* <DEDUP_REMOVED lines=9> */
.L_x_241:
[----:B------:R-:W-:Y:S05]  /*6a30*/  BSYNC B1 ;  /* 0x0000000000017941 */ /* 0x000fea0003800000 */
.L_x_240:
        /* <DEDUP_REMOVED lines=10> */
.L_x_243:
[----:B------:R-:W-:Y:S05]  /*6ae0*/  BSYNC B1 ;  /* 0x0000000000017941 */ /* 0x000fea0003800000 */
.L_x_242:
        /* <DEDUP_REMOVED lines=10> */
.L_x_245:
[----:B------:R-:W-:Y:S05]  /*6b90*/  BSYNC B1 ;  /* 0x0000000000017941 */ /* 0x000fea0003800000 */
.L_x_244:
        /* <DEDUP_REMOVED lines=9> */
.L_x_247:
[----:B------:R-:W-:Y:S05]  /*6c30*/  BSYNC B1 ;  /* 0x0000000000017941 */ /* 0x000fea0003800000 */
.L_x_246:
        /* <DEDUP_REMOVED lines=9> */
.L_x_249:
[----:B------:R-:W-:Y:S05]  /*6cd0*/  BSYNC B1 ;  /* 0x0000000000017941 */ /* 0x000fea0003800000 */
.L_x_248:
        /* <DEDUP_REMOVED lines=10> */
.L_x_251:
[----:B------:R-:W-:Y:S05]  /*6d80*/  BSYNC B1 ;  /* 0x0000000000017941 */ /* 0x000fea0003800000 */
.L_x_250:
        /* <DEDUP_REMOVED lines=10> */
.L_x_253:
[----:B------:R-:W-:Y:S05]  /*6e30*/  BSYNC B1 ;  /* 0x0000000000017941 */ /* 0x000fea0003800000 */
.L_x_252:
        /* <DEDUP_REMOVED lines=9> */
.L_x_255:
[----:B------:R-:W-:Y:S05]  /*6ed0*/  BSYNC B1 ;  /* 0x0000000000017941 */ /* 0x000fea0003800000 */
.L_x_254:
        /* <DEDUP_REMOVED lines=9> */
.L_x_257:
[----:B------:R-:W-:Y:S05]  /*6f70*/  BSYNC B1 ;  /* 0x0000000000017941 */ /* 0x000fea0003800000 */
.L_x_256:
        /* <DEDUP_REMOVED lines=10> */
.L_x_259:
[----:B------:R-:W-:Y:S05]  /*7020*/  BSYNC B1 ;  /* 0x0000000000017941 */ /* 0x000fea0003800000 */
.L_x_258:
        /* <DEDUP_REMOVED lines=10> */
.L_x_261:
[----:B------:R-:W-:Y:S05]  /*70d0*/  BSYNC B1 ;  /* 0x0000000000017941 */ /* 0x000fea0003800000 */
.L_x_260:
        /* <DEDUP_REMOVED lines=9> */
.L_x_263:
[----:B------:R-:W-:Y:S05]  /*7170*/  BSYNC B1 ;  /* 0x0000000000017941 */ /* 0x000fea0003800000 */
.L_x_262:
        /* <DEDUP_REMOVED lines=9> */
.L_x_265:
[----:B------:R-:W-:Y:S05]  /*7210*/  BSYNC B1 ;  /* 0x0000000000017941 */ /* 0x000fea0003800000 */
.L_x_264:
        /* <DEDUP_REMOVED lines=10> */
.L_x_267:
[----:B------:R-:W-:Y:S05]  /*72c0*/  BSYNC B1 ;  /* 0x0000000000017941 */ /* 0x000fea0003800000 */
.L_x_266:
        /* <DEDUP_REMOVED lines=10> */
.L_x_269:
[----:B------:R-:W-:Y:S05]  /*7370*/  BSYNC B1 ;  /* 0x0000000000017941 */ /* 0x000fea0003800000 */
.L_x_268:
        /* <DEDUP_REMOVED lines=9> */
.L_x_271:
[----:B------:R-:W-:Y:S05]  /*7410*/  BSYNC B1 ;  /* 0x0000000000017941 */ /* 0x000fea0003800000 */
.L_x_270:
        /* <DEDUP_REMOVED lines=9> */
.L_x_273:
[----:B------:R-:W-:Y:S05]  /*74b0*/  BSYNC B1 ;  /* 0x0000000000017941 */ /* 0x000fea0003800000 */
.L_x_272:
        /* <DEDUP_REMOVED lines=10> */
.L_x_275:
[----:B------:R-:W-:Y:S05]  /*7560*/  BSYNC B1 ;  /* 0x0000000000017941 */ /* 0x000fea0003800000 */
.L_x_274:
        /* <DEDUP_REMOVED lines=10> */
.L_x_277:
[----:B------:R-:W-:Y:S05]  /*7610*/  BSYNC B1 ;  /* 0x0000000000017941 */ /* 0x000fea0003800000 */
.L_x_276:
        /* <DEDUP_REMOVED lines=9> */
.L_x_279:
[----:B------:R-:W-:Y:S05]  /*76b0*/  BSYNC B1 ;  /* 0x0000000000017941 */ /* 0x000fea0003800000 */
.L_x_278:
        /* <DEDUP_REMOVED lines=9> */
.L_x_281:
[----:B------:R-:W-:Y:S05]  /*7750*/  BSYNC B1 ;  /* 0x0000000000017941 */ /* 0x000fea0003800000 */
.L_x_280:
        /* <DEDUP_REMOVED lines=10> */
.L_x_283:
[----:B------:R-:W-:Y:S05]  /*7800*/  BSYNC B1 ;  /* 0x0000000000017941 */ /* 0x000fea0003800000 */
.L_x_282:
        /* <DEDUP_REMOVED lines=10> */
.L_x_285:
[----:B------:R-:W-:Y:S05]  /*78b0*/  BSYNC B1 ;  /* 0x0000000000017941 */ /* 0x000fea0003800000 */
.L_x_284:
        /* <DEDUP_REMOVED lines=9> */
.L_x_287:
[----:B------:R-:W-:Y:S05]  /*7950*/  BSYNC B1 ;  /* 0x0000000000017941 */ /* 0x000fea0003800000 */
.L_x_286:
[----:B0----5:R-:W-:Y:S01]  /*7960*/  HADD2.F32 R0, -RZ, R19.H0_H0 ;  /* 0x20000013ff007230 */ /* 0x021fe20000004100 */
[----:B------:R-:W-:Y:S01]  /*7970*/  ISETP.GT.AND P0, PT, R3, 0x8, P0 ;  /* 0x000000080300780c */ /* 0x000fe20000704270 */
[----:B------:R-:W-:Y:S01]  /*7980*/  @P1 IMAD.MOV.U32 R4, RZ, RZ, R10 ;  /* 0x000000ffff041224 */ /* 0x000fe200078e000a */
[----:B------:R-:W-:Y:S02]  /*7990*/  BSSY B1, `(.L_x_288) ;  /* 0x0000009000017945 */ /* 0x000fe40003800000 */
[----:B------:R-:W-:-:S04]  /*79a0*/  FMUL R5, R0, R155 ;  /* 0x0000009b00057220 */ /* 0x000fc80000400000 */
[----:B------:R-:W-:-:S05]  /*79b0*/  FFMA R5, R150, R154, R5 ;  /* 0x0000009a96057223 */ /* 0x000fca0000000005 */
[----:B------:R-:W-:-:S04]  /*79c0*/  F2FP.F16.F32.PACK_AB R5, RZ, R5 ;  /* 0x00000005ff05723e */ /* 0x000fc800000000ff */
[----:B------:R-:W-:Y:S01]  /*79d0*/  PRMT R2, R5, 0x7610, R2 ;  /* 0x0000761005027816 */ /* 0x000fe20000000002 */
[----:B------:R-:W-:-:S05]  /*79e0*/  @P1 IMAD.MOV.U32 R5, RZ, RZ, R11 ;  /* 0x000000ffff051224 */ /* 0x000fca00078e000b */
[----:B------:R0:W-:Y:S01]  /*79f0*/  @P1 STG.E.U16 desc[UR36][R4.64+0x1f0], R2 ;  /* 0x0001f00204001986 */ /* 0x0001e2000c101524 */
[----:B------:R-:W-:Y:S05]  /*7a00*/  @!P0 BRA `(.L_x_289) ;  /* 0x0000000000048947 */ /* 0x000fea0003800000 */
[----:B------:R0:W5:Y:S02]  /*7a10*/  LDG.E.LTC128B.U16 R19, desc[UR36][R8.64+0x1f2] ;  /* 0x0001f22408137981 */ /* 0x000164000c1e1520 */
.L_x_289:
[----:B------:R-:W-:Y:S05]  /*7a20*/  BSYNC B1 ;  /* 0x0000000000017941 */ /* 0x000fea0003800000 */
.L_x_288:
[----:B------:R-:W-:Y:S05]  /*7a30*/  @!P0 BRA `(.L_x_290) ;  /* 0x0000002400488947 */ /* 0x000fea0003800000 */
[----:B-----5:R-:W-:-:S05]  /*7a40*/  HADD2.F32 R0, -RZ, R19.H0_H0 ;  /* 0x20000013ff007230 */ /* 0x020fca0000004100 */
[----:B------:R-:W-:-:S04]  /*7a50*/  FMUL R0, R0, R155 ;  /* 0x0000009b00007220 */ /* 0x000fc80000400000 */
[----:B------:R-:W-:-:S05]  /*7a60*/  FFMA R0, R151, R154, R0 ;  /* 0x0000009a97007223 */ /* 0x000fca0000000000 */
[----:B------:R-:W-:-:S05]  /*7a70*/  F2FP.F16.F32.PACK_AB R0, RZ, R0 ;  /* 0x00000000ff00723e */ /* 0x000fca00000000ff */
[----:B------:R0:W-:Y:S01]  /*7a80*/  STG.E.U16 desc[UR36][R10.64+0x1f2], R0 ;  /* 0x0001f2000a007986 */ /* 0x0001e2000c101524 */
[----:B------:R-:W-:Y:S05]  /*7a90*/  BRA `(.L_x_290) ;  /* 0x0000002400307947 */ /* 0x000fea0003800000 */
.L_x_37:
[----:B------:R-:W-:Y:S01]  /*7aa0*/  ISETP.GT.AND P0, PT, R0, 0x1, PT ;  /* 0x000000010000780c */ /* 0x000fe20003f04270 */
[----:B------:R-:W-:Y:S01]  /*7ab0*/  ULDC.64 UR4, c[0x0][0x5c0] ;  /* 0x0001700000047ab9 */ /* 0x000fe20000000a00 */
[-C--:B------:R-:W-:Y:S01]  /*7ac0*/  FMUL R24, R24, R154.reuse ;  /* 0x0000009a18187220 */ /* 0x080fe20000400000 */
[-C--:B------:R-:W-:Y:S01]  /*7ad0*/  FMUL R25, R25, R154.reuse ;  /* 0x0000009a19197220 */ /* 0x080fe20000400000 */
[----:B------:R-:W-:Y:S01]  /*7ae0*/  ISETP.GT.AND P3, PT, R3, RZ, P0 ;  /* 0x000000ff0300720c */ /* 0x000fe20000764270 */
[-C--:B------:R-:W-:Y:S01]  /*7af0*/  FMUL R26, R26, R154.reuse ;  /* 0x0000009a1a1a7220 */ /* 0x080fe20000400000 */
[----:B------:R-:W-:Y:S01]  /*7b00*/  LEA R4, P4, R6, UR4, 0x1 ;  /* 0x0000000406047c11 */ /* 0x000fe2000f8808ff */
[----:B------:R-:W-:Y:S01]  /*7b10*/  FMUL R27, R27, R154 ;  /* 0x0000009a1b1b7220 */ /* 0x000fe20000400000 */
[----:B------:R-:W-:Y:S01]  /*7b20*/  F2FP.F16.F32.PACK_AB R24, RZ, R24 ;  /* 0x00000018ff18723e */ /* 0x000fe200000000ff */
[-C--:B------:R-:W-:Y:S01]  /*7b30*/  FMUL R28, R28, R154.reuse ;  /* 0x0000009a1c1c7220 */ /* 0x080fe20000400000 */
[----:B------:R-:W-:Y:S01]  /*7b40*/  LEA.HI.X R5, R6, UR5, R179, 0x1, P4 ;  /* 0x0000000506057c11 */ /* 0x000fe2000a0f0cb3 */
[-C--:B------:R-:W-:Y:S01]  /*7b50*/  FMUL R29, R29, R154.reuse ;  /* 0x0000009a1d1d7220 */ /* 0x080fe20000400000 */
[----:B------:R-:W-:Y:S01]  /*7b60*/  F2FP.F16.F32.PACK_AB R25, RZ, R25 ;  /* 0x00000019ff19723e */ /* 0x000fe200000000ff */
[-C--:B------:R-:W-:Y:S01]  /*7b70*/  FMUL R30, R30, R154.reuse ;  /* 0x0000009a1e1e7220 */ /* 0x080fe20000400000 */
[----:B------:R-:W-:Y:S01]  /*7b80*/  SHF.L.U64.HI R11, R10, 0x4, R11 ;  /* 0x000000040a0b7819 */ /* 0x000fe2000001020b */
[----:B------:R-:W-:Y:S01]  /*7b90*/  @P1 STG.E.U16 desc[UR36][R4.64], R24 ;  /* 0x0000001804001986 */ /* 0x000fe2000c101524 */
[----:B------:R-:W-:Y:S01]  /*7ba0*/  ISETP.GT.AND P1, PT, R0, 0x8, PT ;  /* 0x000000080000780c */ /* 0x000fe20003f24270 */
[----:B------:R-:W-:Y:S01]  /*7bb0*/  FMUL R31, R31, R154 ;  /* 0x0000009a1f1f7220 */ /* 0x000fe20000400000 */
[C---:B------:R-:W-:Y:S01]  /*7bc0*/  ISETP.GT.AND P4, PT, R3.reuse, 0x8, P0 ;  /* 0x000000080300780c */ /* 0x040fe20000784270 */
[----:B------:R-:W-:Y:S01]  /*7bd0*/  @P3 STG.E.U16 desc[UR36][R4.64+0x2], R25 ;  /* 0x0000021904003986 */ /* 0x000fe2000c101524 */
[----:B------:R-:W-:Y:S01]  /*7be0*/  LEA R6, P3, R10, R4, 0x4 ;  /* 0x000000040a067211 */ /* 0x000fe200078620ff */
[-C--:B------:R-:W-:Y:S01]  /*7bf0*/  FMUL R32, R32, R154.reuse ;  /* 0x0000009a20207220 */ /* 0x080fe20000400000 */
[----:B------:R-:W-:Y:S01]  /*7c00*/  ISETP.GT.AND P2, PT, R3, 0x8, P2 ;  /* 0x000000080300780c */ /* 0x000fe20001744270 */
[-C--:B------:R-:W-:Y:S01]  /*7c10*/  FMUL R33, R33, R154.reuse ;  /* 0x0000009a21217220 */ /* 0x080fe20000400000 */
[----:B------:R-:W-:Y:S01]  /*7c20*/  ISETP.GT.AND P0, PT, R0, 0x9, PT ;  /* 0x000000090000780c */ /* 0x000fe20003f04270 */
[----:B------:R-:W-:Y:S01]  /*7c30*/  IMAD.X R7, R11, 0x1, R5, P3 ;  /* 0x000000010b077824 */ /* 0x000fe200018e0605 */
[C---:B------:R-:W-:Y:S01]  /*7c40*/  ISETP.GT.AND P5, PT, R3.reuse, RZ, P1 ;  /* 0x000000ff0300720c */ /* 0x040fe20000fa4270 */
[-C--:B------:R-:W-:Y:S01]  /*7c50*/  FMUL R34, R34, R154.reuse ;  /* 0x0000009a22227220 */ /* 0x080fe20000400000 */
[----:B------:R-:W-:Y:S01]  /*7c60*/  ISETP.GT.AND P3, PT, R3, RZ, P0 ;  /* 0x000000ff0300720c */ /* 0x000fe20000764270 */
[----:B------:R-:W-:Y:S01]  /*7c70*/  FMUL R35, R35, R154 ;  /* 0x0000009a23237220 */ /* 0x000fe20000400000 */
[----:B------:R-:W-:Y:S01]  /*7c80*/  F2FP.F16.F32.PACK_AB R26, RZ, R26 ;  /* 0x0000001aff1a723e */ /* 0x000fe200000000ff */
[-C--:B------:R-:W-:Y:S01]  /*7c90*/  FMUL R36, R36, R154.reuse ;  /* 0x0000009a24247220 */ /* 0x080fe20000400000 */
[----:B------:R-:W-:Y:S01]  /*7ca0*/  F2FP.F16.F32.PACK_AB R27, RZ, R27 ;  /* 0x0000001bff1b723e */ /* 0x000fe200000000ff */
[----:B------:R-:W-:Y:S01]  /*7cb0*/  FMUL R37, R37, R154 ;  /* 0x0000009a25257220 */ /* 0x000fe20000400000 */
[----:B------:R-:W-:Y:S01]  /*7cc0*/  F2FP.F16.F32.PACK_AB R28, RZ, R28 ;  /* 0x0000001cff1c723e */ /* 0x000fe200000000ff */
[----:B------:R-:W-:Y:S01]  /*7cd0*/  @P2 STG.E.U16 desc[UR36][R6.64], R26 ;  /* 0x0000001a06002986 */ /* 0x000fe2000c101524 */
[----:B------:R-:W-:Y:S01]  /*7ce0*/  F2FP.F16.F32.PACK_AB R29, RZ, R29 ;  /* 0x0000001dff1d723e */ /* 0x000fe200000000ff */
[-C--:B------:R-:W-:Y:S01]  /*7cf0*/  FMUL R38, R38, R154.reuse ;  /* 0x0000009a26267220 */ /* 0x080fe20000400000 */
[----:B------:R-:W-:Y:S01]  /*7d00*/  ISETP.GT.AND P2, PT, R3, 0x8, P1 ;  /* 0x000000080300780c */ /* 0x000fe20000f44270 */
[----:B------:R-:W-:Y:S01]  /*7d10*/  @P4 STG.E.U16 desc[UR36][R6.64+0x2], R27 ;  /* 0x0000021b06004986 */ /* 0x000fe2000c101524 */
[----:B------:R-:W-:Y:S01]  /*7d20*/  ISETP.GT.AND P1, PT, R0, 0x10, PT ;  /* 0x000000100000780c */ /* 0x000fe20003f24270 */
[----:B------:R-:W-:Y:S01]  /*7d30*/  FMUL R39, R39, R154 ;  /* 0x0000009a27277220 */ /* 0x000fe20000400000 */
[----:B------:R-:W-:Y:S01]  /*7d40*/  F2FP.F16.F32.PACK_AB R30, RZ, R30 ;  /* 0x0000001eff1e723e */ /* 0x000fe200000000ff */
[----:B------:R-:W-:Y:S01]  /*7d50*/  @P5 STG.E.U16 desc[UR36][R4.64+0x10], R28 ;  /* 0x0000101c04005986 */ /* 0x000fe2000c101524 */
[C---:B------:R-:W-:Y:S01]  /*7d60*/  ISETP.GT.AND P4, PT, R3.reuse, RZ, P1 ;  /* 0x000000ff0300720c */ /* 0x040fe20000f84270 */
[-C--:B------:R-:W-:Y:S01]  /*7d70*/  FMUL R40, R40, R154.reuse ;  /* 0x0000009a28287220 */ /* 0x080fe20000400000 */
[----:B------:R-:W-:Y:S01]  /*7d80*/  F2FP.F16.F32.PACK_AB R31, RZ, R31 ;  /* 0x0000001fff1f723e */ /* 0x000fe200000000ff */
[----:B------:R-:W-:Y:S01]  /*7d90*/  @P3 STG.E.U16 desc[UR36][R4.64+0x12], R29 ;  /* 0x0000121d04003986 */ /* 0x000fe2000c101524 */
[----:B------:R-:W-:Y:S01]  /*7da0*/  ISETP.GT.AND P3, PT, R3, 0x8, P0 ;  /* 0x000000080300780c */ /* 0x000fe20000764270 */
[----:B------:R-:W-:Y:S01]  /*7db0*/  FMUL R41, R41, R154 ;  /* 0x0000009a29297220 */ /* 0x000fe20000400000 */
[----:B------:R-:W-:Y:S01]  /*7dc0*/  ISETP.GT.AND P0, PT, R0, 0x11, PT ;  /* 0x000000110000780c */ /* 0x000fe20003f04270 */
[----:B------:R-:W-:Y:S01]  /*7dd0*/  @P2 STG.E.U16 desc[UR36][R6.64+0x10], R30 ;  /* 0x0000101e06002986 */ /* 0x000fe2000c101524 */
[----:B------:R-:W-:Y:S01]  /*7de0*/  F2FP.F16.F32.PACK_AB R32, RZ, R32 ;  /* 0x00000020ff20723e */ /* 0x000fe200000000ff */
[-C--:B------:R-:W-:Y:S01]  /*7df0*/  FMUL R42, R42, R154.reuse ;  /* 0x0000009a2a2a7220 */ /* 0x080fe20000400000 */
[----:B------:R-:W-:Y:S01]  /*7e00*/  ISETP.GT.AND P5, PT, R3, RZ, P0 ;  /* 0x000000ff0300720c */ /* 0x000fe200007a4270 */
[-C--:B------:R-:W-:Y:S01]  /*7e10*/  FMUL R43, R43, R154.reuse ;  /* 0x0000009a2b2b7220 */ /* 0x080fe20000400000 */
[----:B------:R-:W-:Y:S01]  /*7e20*/  ISETP.GT.AND P2, PT, R3, 0x8, P1 ;  /* 0x000000080300780c */ /* 0x000fe20000f44270 */
[-C--:B------:R-:W-:Y:S01]  /*7e30*/  FMUL R44, R44, R154.reuse ;  /* 0x0000009a2c2c7220 */ /* 0x080fe20000400000 */
[----:B------:R-:W-:Y:S01]  /*7e40*/  ISETP.GT.AND P1, PT, R0, 0x18, PT ;  /* 0x000000180000780c */ /* 0x000fe20003f24270 */
[-C--:B------:R-:W-:Y:S01]  /*7e50*/  FMUL R45, R45, R154.reuse ;  /* 0x0000009a2d2d7220 */ /* 0x080fe20000400000 */
[----:B------:R-:W-:Y:S01]  /*7e60*/  F2FP.F16.F32.PACK_AB R33, RZ, R33 ;  /* 0x00000021ff21723e */ /* 0x000fe200000000ff */
[----:B------:R-:W-:Y:S01]  /*7e70*/  @P3 STG.E.U16 desc[UR36][R6.64+0x12], R31 ;  /* 0x0000121f06003986 */ /* 0x000fe2000c101524 */
[C---:B------:R-:W-:Y:S01]  /*7e80*/  ISETP.GT.AND P3, PT, R3.reuse, 0x8, P0 ;  /* 0x000000080300780c */ /* 0x040fe20000764270 */
[-C--:B------:R-:W-:Y:S01]  /*7e90*/  FMUL R46, R46, R154.reuse ;  /* 0x0000009a2e2e7220 */ /* 0x080fe20000400000 */
[----:B------:R-:W-:Y:S01]  /*7ea0*/  ISETP.GT.AND P0, PT, R0, 0x19, PT ;  /* 0x000000190000780c */ /* 0x000fe20003f04270 */
[----:B------:R-:W-:Y:S01]  /*7eb0*/  @P4 STG.E.U16 desc[UR36][R4.64+0x20], R32 ;  /* 0x0000202004004986 */ /* 0x000fe2000c101524 */
[----:B------:R-:W-:Y:S01]  /*7ec0*/  ISETP.GT.AND P4, PT, R3, RZ, P1 ;  /* 0x000000ff0300720c */ /* 0x000fe20000f84270 */
[----:B------:R-:W-:Y:S01]  /*7ed0*/  FMUL R47, R47, R154 ;  /* 0x0000009a2f2f7220 */ /* 0x000fe20000400000 */
[----:B------:R-:W-:Y:S01]  /*7ee0*/  F2FP.F16.F32.PACK_AB R34, RZ, R34 ;  /* 0x00000022ff22723e */ /* 0x000fe200000000ff */
[----:B------:R-:W-:Y:S01]  /*7ef0*/  @P5 STG.E.U16 desc[UR36][R4.64+0x22], R33 ;  /* 0x0000222104005986 */ /* 0x000fe2000c101524 */
[----:B------:R-:W-:Y:S01]  /*7f00*/  ISETP.GT.AND P5, PT, R3, RZ, P0 ;  /* 0x000000ff0300720c */ /* 0x000fe200007a4270 */
[----:B------:R-:W-:Y:S01]  /*7f10*/  FMUL R48, R48, R154 ;  /* 0x0000009a30307220 */ /* 0x000fe20000400000 */
[----:B------:R-:W-:Y:S01]  /*7f20*/  F2FP.F16.F32.PACK_AB R35, RZ, R35 ;  /* 0x00000023ff23723e */ /* 0x000fe200000000ff */
[----:B------:R-:W-:Y:S01]  /*7f30*/  @P2 STG.E.U16 desc[UR36][R6.64+0x20], R34 ;  /* 0x0000202206002986 */ /* 0x000fe2000c101524 */
[----:B------:R-:W-:Y:S01]  /*7f40*/  F2FP.F16.F32.PACK_AB R36, RZ, R36 ;  /* 0x00000024ff24723e */ /* 0x000fe200000000ff */
[-C--:B------:R-:W-:Y:S01]  /*7f50*/  FMUL R49, R49, R154.reuse ;  /* 0x0000009a31317220 */ /* 0x080fe20000400000 */
[C---:B------:R-:W-:Y:S01]  /*7f60*/  ISETP.GT.AND P2, PT, R3.reuse, 0x8, P1 ;  /* 0x000000080300780c */ /* 0x040fe20000f44270 */
[----:B------:R-:W-:Y:S01]  /*7f70*/  @P3 STG.E.U16 desc[UR36][R6.64+0x22], R35 ;  /* 0x0000222306003986 */ /* 0x000fe2000c101524 */
[----:B------:R-:W-:Y:S01]  /*7f80*/  ISETP.GT.AND P1, PT, R0, 0x20, PT ;  /* 0x000000200000780c */ /* 0x000fe20003f24270 */
[-C--:B------:R-:W-:Y:S01]  /*7f90*/  FMUL R50, R50, R154.reuse ;  /* 0x0000009a32327220 */ /* 0x080fe20000400000 */
[----:B------:R-:W-:Y:S01]  /*7fa0*/  F2FP.F16.F32.PACK_AB R37, RZ, R37 ;  /* 0x00000025ff25723e */ /* 0x000fe200000000ff */
[----:B------:R-:W-:Y:S01]  /*7fb0*/  @P4 STG.E.U16 desc[UR36][R4.64+0x30], R36 ;  /* 0x0000302404004986 */ /* 0x000fe2000c101524 */
[----:B------:R-:W-:Y:S01]  /*7fc0*/  ISETP.GT.AND P3, PT, R3, 0x8, P0 ;  /* 0x000000080300780c */ /* 0x000fe20000764270 */
[-C--:B------:R-:W-:Y:S01]  /*7fd0*/  FMUL R51, R51, R154.reuse ;  /* 0x0000009a33337220 */ /* 0x080fe20000400000 */
[----:B------:R-:W-:Y:S01]  /*7fe0*/  ISETP.GT.AND P0, PT, R0, 0x21, PT ;  /* 0x000000210000780c */ /* 0x000fe20003f04270 */
[----:B------:R-:W-:Y:S01]  /*7ff0*/  @P5 STG.E.U16 desc[UR36][R4.64+0x32], R37 ;  /* 0x0000322504005986 */ /* 0x000fe2000c101524 */
[----:B------:R-:W-:Y:S01]  /*8000*/  ISETP.GT.AND P4, PT, R3, RZ, P1 ;  /* 0x000000ff0300720c */ /* 0x000fe20000f84270 */
[----:B------:R-:W-:Y:S01]  /*8010*/  FMUL R52, R52, R154 ;  /* 0x0000009a34347220 */ /* 0x000fe20000400000 */
[----:B------:R-:W-:Y:S01]  /*8020*/  F2FP.F16.F32.PACK_AB R38, RZ, R38 ;  /* 0x00000026ff26723e */ /* 0x000fe200000000ff */
[-C--:B------:R-:W-:Y:S01]  /*8030*/  FMUL R53, R53, R154.reuse ;  /* 0x0000009a35357220 */ /* 0x080fe20000400000 */
        /* <DEDUP_REMOVED lines=325> */
[----:B------:R-:W-:Y:S01]  /*9490*/  FMUL R151, R151, R154 ;  /* 0x0000009a97977220 */ /* 0x000fe20000400000 */
[----:B------:R-:W-:Y:S01]  /*94a0*/  ISETP.GT.AND P2, PT, R3, 0x8, P1 ;  /* 0x000000080300780c */ /* 0x000fe20000f44270 */
[----:B------:R-:W-:Y:S01]  /*94b0*/  @P3 STG.E.U16 desc[UR36][R6.64+0x132], R103 ;  /* 0x0001326706003986 */ /* 0x000fe2000c101524 */
[----:B------:R-:W-:-:S02]  /*94c0*/  ISETP.GT.AND P1, PT, R0, 0xa8, PT ;  /* 0x000000a80000780c */ /* 0x000fc40003f24270 */
[----:B------:R-:W-:Y:S01]  /*94d0*/  F2FP.F16.F32.PACK_AB R105, RZ, R105 ;  /* 0x00000069ff69723e */ /* 0x000fe200000000ff */
[----:B------:R-:W-:Y:S01]  /*94e0*/  @P4 STG.E.U16 desc[UR36][R4.64+0x140], R104 ;  /* 0x0001406804004986 */ /* 0x000fe2000c101524 */
[C---:B------:R-:W-:Y:S02]  /*94f0*/  ISETP.GT.AND P3, PT, R3.reuse, 0x8, P0 ;  /* 0x000000080300780c */ /* 0x040fe40000764270 */
[----:B------:R-:W-:Y:S01]  /*9500*/  ISETP.GT.AND P0, PT, R0, 0xa9, PT ;  /* 0x000000a90000780c */ /* 0x000fe20003f04270 */
[----:B------:R-:W-:Y:S01]  /*9510*/  @P5 STG.E.U16 desc[UR36][R4.64+0x142], R105 ;  /* 0x0001426904005986 */ /* 0x000fe2000c101524 */
[C---:B------:R-:W-:Y:S02]  /*9520*/  ISETP.GT.AND P4, PT, R3.reuse, RZ, P1 ;  /* 0x000000ff0300720c */ /* 0x040fe40000f84270 */
[----:B------:R-:W-:Y:S02]  /*9530*/  F2FP.F16.F32.PACK_AB R106, RZ, R106 ;  /* 0x0000006aff6a723e */ /* 0x000fe400000000ff */
[----:B------:R-:W-:-:S02]  /*9540*/  ISETP.GT.AND P5, PT, R3, RZ, P0 ;  /* 0x000000ff0300720c */ /* 0x000fc400007a4270 */
[----:B------:R-:W-:Y:S01]  /*9550*/  F2FP.F16.F32.PACK_AB R107, RZ, R107 ;  /* 0x0000006bff6b723e */ /* 0x000fe200000000ff */
[----:B------:R-:W-:Y:S01]  /*9560*/  @P2 STG.E.U16 desc[UR36][R6.64+0x140], R106 ;  /* 0x0001406a06002986 */ /* 0x000fe2000c101524 */
[----:B------:R-:W-:Y:S02]  /*9570*/  F2FP.F16.F32.PACK_AB R108, RZ, R108 ;  /* 0x0000006cff6c723e */ /* 0x000fe400000000ff */
[C---:B------:R-:W-:Y:S01]  /*9580*/  ISETP.GT.AND P2, PT, R3.reuse, 0x8, P1 ;  /* 0x000000080300780c */ /* 0x040fe20000f44270 */
[----:B------:R-:W-:Y:S01]  /*9590*/  @P3 STG.E.U16 desc[UR36][R6.64+0x142], R107 ;  /* 0x0001426b06003986 */ /* 0x000fe2000c101524 */
[----:B------:R-:W-:Y:S02]  /*95a0*/  ISETP.GT.AND P1, PT, R0, 0xb0, PT ;  /* 0x000000b00000780c */ /* 0x000fe40003f24270 */
[----:B------:R-:W-:Y:S01]  /*95b0*/  F2FP.F16.F32.PACK_AB R109, RZ, R109 ;  /* 0x0000006dff6d723e */ /* 0x000fe200000000ff */
[----:B------:R-:W-:Y:S01]  /*95c0*/  @P4 STG.E.U16 desc[UR36][R4.64+0x150], R108 ;  /* 0x0001506c04004986 */ /* 0x000fe2000c101524 */
[----:B------:R-:W-:-:S02]  /*95d0*/  ISETP.GT.AND P3, PT, R3, 0x8, P0 ;  /* 0x000000080300780c */ /* 0x000fc40000764270 */
[----:B------:R-:W-:Y:S01]  /*95e0*/  ISETP.GT.AND P0, PT, R0, 0xb1, PT ;  /* 0x000000b10000780c */ /* 0x000fe20003f04270 */
[----:B------:R-:W-:Y:S01]  /*95f0*/  @P5 STG.E.U16 desc[UR36][R4.64+0x152], R109 ;  /* 0x0001526d04005986 */ /* 0x000fe2000c101524 */
[C---:B------:R-:W-:Y:S02]  /*9600*/  ISETP.GT.AND P4, PT, R3.reuse, RZ, P1 ;  /* 0x000000ff0300720c */ /* 0x040fe40000f84270 */
[----:B------:R-:W-:Y:S02]  /*9610*/  F2FP.F16.F32.PACK_AB R110, RZ, R110 ;  /* 0x0000006eff6e723e */ /* 0x000fe400000000ff */
[----:B------:R-:W-:Y:S02]  /*9620*/  ISETP.GT.AND P5, PT, R3, RZ, P0 ;  /* 0x000000ff0300720c */ /* 0x000fe400007a4270 */
[----:B------:R-:W-:Y:S01]  /*9630*/  F2FP.F16.F32.PACK_AB R111, RZ, R111 ;  /* 0x0000006fff6f723e */ /* 0x000fe200000000ff */
[----:B------:R-:W-:Y:S01]  /*9640*/  @P2 STG.E.U16 desc[UR36][R6.64+0x150], R110 ;  /* 0x0001506e06002986 */ /* 0x000fe2000c101524 */
[----:B------:R-:W-:-:S02]  /*9650*/  F2FP.F16.F32.PACK_AB R112, RZ, R112 ;  /* 0x00000070ff70723e */ /* 0x000fc400000000ff */
[C---:B------:R-:W-:Y:S01]  /*9660*/  ISETP.GT.AND P2, PT, R3.reuse, 0x8, P1 ;  /* 0x000000080300780c */ /* 0x040fe20000f44270 */
[----:B------:R-:W-:Y:S01]  /*9670*/  @P3 STG.E.U16 desc[UR36][R6.64+0x152], R111 ;  /* 0x0001526f06003986 */ /* 0x000fe2000c101524 */
[C---:B------:R-:W-:Y:S02]  /*9680*/  ISETP.GT.AND P1, PT, R0.reuse, 0xb8, PT ;  /* 0x000000b80000780c */ /* 0x040fe40003f24270 */
[----:B------:R-:W-:Y:S01]  /*9690*/  F2FP.F16.F32.PACK_AB R113, RZ, R113 ;  /* 0x00000071ff71723e */ /* 0x000fe200000000ff */
[----:B------:R-:W-:Y:S01]  /*96a0*/  @P4 STG.E.U16 desc[UR36][R4.64+0x160], R112 ;  /* 0x0001607004004986 */ /* 0x000fe2000c101524 */
[C---:B------:R-:W-:Y:S02]  /*96b0*/  ISETP.GT.AND P3, PT, R3.reuse, 0x8, P0 ;  /* 0x000000080300780c */ /* 0x040fe40000764270 */
[----:B------:R-:W-:Y:S01]  /*96c0*/  ISETP.GT.AND P0, PT, R0, 0xb9, PT ;  /* 0x000000b90000780c */ /* 0x000fe20003f04270 */
[----:B------:R-:W-:Y:S01]  /*96d0*/  @P5 STG.E.U16 desc[UR36][R4.64+0x162], R113 ;  /* 0x0001627104005986 */ /* 0x000fe2000c101524 */
[----:B------:R-:W-:-:S02]  /*96e0*/  ISETP.GT.AND P4, PT, R3, RZ, P1 ;  /* 0x000000ff0300720c */ /* 0x000fc40000f84270 */
[----:B------:R-:W-:Y:S02]  /*96f0*/  F2FP.F16.F32.PACK_AB R114, RZ, R114 ;  /* 0x00000072ff72723e */ /* 0x000fe400000000ff */
[C---:B------:R-:W-:Y:S02]  /*9700*/  ISETP.GT.AND P5, PT, R3.reuse, RZ, P0 ;  /* 0x000000ff0300720c */ /* 0x040fe400007a4270 */
[----:B------:R-:W-:Y:S01]  /*9710*/  F2FP.F16.F32.PACK_AB R115, RZ, R115 ;  /* 0x00000073ff73723e */ /* 0x000fe200000000ff */
[----:B------:R-:W-:Y:S01]  /*9720*/  @P2 STG.E.U16 desc[UR36][R6.64+0x160], R114 ;  /* 0x0001607206002986 */ /* 0x000fe2000c101524 */
[----:B------:R-:W-:Y:S02]  /*9730*/  F2FP.F16.F32.PACK_AB R116, RZ, R116 ;  /* 0x00000074ff74723e */ /* 0x000fe400000000ff */
        /* <DEDUP_REMOVED lines=65> */
[----:B------:R-:W-:Y:S02]  /*9b50*/  ISETP.GT.AND P5, PT, R3, RZ, P0 ;  /* 0x000000ff0300720c */ /* 0x000fe400007a4270 */
[----:B------:R-:W-:Y:S02]  /*9b60*/  F2FP.F16.F32.PACK_AB R134, RZ, R134 ;  /* 0x00000086ff86723e */ /* 0x000fe400000000ff */
[----:B------:R-:W-:Y:S02]  /*9b70*/  F2FP.F16.F32.PACK_AB R135, RZ, R135 ;  /* 0x00000087ff87723e */ /* 0x000fe400000000ff */
[----:B------:R-:W-:Y:S01]  /*9b80*/  F2FP.F16.F32.PACK_AB R136, RZ, R136 ;  /* 0x00000088ff88723e */ /* 0x000fe200000000ff */
[----:B------:R-:W-:Y:S01]  /*9b90*/  @P2 STG.E.U16 desc[UR36][R6.64+0x1b0], R134 ;  /* 0x0001b08606002986 */ /* 0x000fe2000c101524 */
[----:B------:R-:W-:-:S02]  /*9ba0*/  F2FP.F16.F32.PACK_AB R137, RZ, R137 ;  /* 0x00000089ff89723e */ /* 0x000fc400000000ff */
[C---:B------:R-:W-:Y:S01]  /*9bb0*/  ISETP.GT.AND P1, PT, R3.reuse, 0x8, P1 ;  /* 0x000000080300780c */ /* 0x040fe20000f24270 */
[----:B------:R-:W-:Y:S01]  /*9bc0*/  @P3 STG.E.U16 desc[UR36][R6.64+0x1b2], R135 ;  /* 0x0001b28706003986 */ /* 0x000fe2000c101524 */
[C---:B------:R-:W-:Y:S02]  /*9bd0*/  ISETP.GT.AND P2, PT, R3.reuse, 0x8, P0 ;  /* 0x000000080300780c */ /* 0x040fe40000744270 */
[C---:B------:R-:W-:Y:S01]  /*9be0*/  ISETP.GT.AND P0, PT, R0.reuse, 0xe9, PT ;  /* 0x000000e90000780c */ /* 0x040fe20003f04270 */
[----:B------:R-:W-:Y:S01]  /*9bf0*/  @P4 STG.E.U16 desc[UR36][R4.64+0x1c0], R136 ;  /* 0x0001c08804004986 */ /* 0x000fe2000c101524 */
[----:B------:R-:W-:Y:S02]  /*9c00*/  ISETP.GT.AND P4, PT, R0, 0xe8, PT ;  /* 0x000000e80000780c */ /* 0x000fe40003f84270 */
[----:B------:R-:W-:Y:S01]  /*9c10*/  F2FP.F16.F32.PACK_AB R138, RZ, R138 ;  /* 0x0000008aff8a723e */ /* 0x000fe200000000ff */
[----:B------:R-:W-:Y:S01]  /*9c20*/  @P5 STG.E.U16 desc[UR36][R4.64+0x1c2], R137 ;  /* 0x0001c28904005986 */ /* 0x000fe2000c101524 */
[----:B------:R-:W-:-:S02]  /*9c30*/  ISETP.GT.AND P5, PT, R3, RZ, P4 ;  /* 0x000000ff0300720c */ /* 0x000fc400027a4270 */
[----:B------:R-:W-:Y:S01]  /*9c40*/  F2FP.F16.F32.PACK_AB R139, RZ, R139 ;  /* 0x0000008bff8b723e */ /* 0x000fe200000000ff */
[----:B------:R-:W-:Y:S01]  /*9c50*/  @P1 STG.E.U16 desc[UR36][R6.64+0x1c0], R138 ;  /* 0x0001c08a06001986 */ /* 0x000fe2000c101524 */
[----:B------:R-:W-:Y:S02]  /*9c60*/  F2FP.F16.F32.PACK_AB R140, RZ, R140 ;  /* 0x0000008cff8c723e */ /* 0x000fe400000000ff */
[C---:B------:R-:W-:Y:S01]  /*9c70*/  ISETP.GT.AND P3, PT, R3.reuse, RZ, P0 ;  /* 0x000000ff0300720c */ /* 0x040fe20000764270 */
[----:B------:R-:W-:Y:S01]  /*9c80*/  @P2 STG.E.U16 desc[UR36][R6.64+0x1c2], R139 ;  /* 0x0001c28b06002986 */ /* 0x000fe2000c101524 */
[C---:B------:R-:W-:Y:S02]  /*9c90*/  ISETP.GT.AND P4, PT, R3.reuse, 0x8, P4 ;  /* 0x000000080300780c */ /* 0x040fe40002784270 */
[----:B------:R-:W-:Y:S02]  /*9ca0*/  F2FP.F16.F32.PACK_AB R141, RZ, R141 ;  /* 0x0000008dff8d723e */ /* 0x000fe400000000ff */
[----:B------:R-:W-:Y:S01]  /*9cb0*/  F2FP.F16.F32.PACK_AB R142, RZ, R142 ;  /* 0x0000008eff8e723e */ /* 0x000fe200000000ff */
[----:B------:R-:W-:Y:S01]  /*9cc0*/  @P5 STG.E.U16 desc[UR36][R4.64+0x1d0], R140 ;  /* 0x0001d08c04005986 */ /* 0x000fe2000c101524 */
[----:B------:R-:W-:-:S02]  /*9cd0*/  ISETP.GT.AND P5, PT, R3, 0x8, P0 ;  /* 0x000000080300780c */ /* 0x000fc400007a4270 */
[----:B------:R-:W-:Y:S02]  /*9ce0*/  F2FP.F16.F32.PACK_AB R143, RZ, R143 ;  /* 0x0000008fff8f723e */ /* 0x000fe400000000ff */
[C---:B------:R-:W-:Y:S01]  /*9cf0*/  ISETP.GT.AND P0, PT, R0.reuse, 0xf1, PT ;  /* 0x000000f10000780c */ /* 0x040fe20003f04270 */
[----:B------:R-:W-:Y:S01]  /*9d00*/  @P3 STG.E.U16 desc[UR36][R4.64+0x1d2], R141 ;  /* 0x0001d28d04003986 */ /* 0x000fe2000c101524 */
[----:B------:R-:W-:Y:S02]  /*9d10*/  ISETP.GT.AND P3, PT, R0, 0xf0, PT ;  /* 0x000000f00000780c */ /* 0x000fe40003f64270 */
[----:B------:R-:W-:Y:S01]  /*9d20*/  F2FP.F16.F32.PACK_AB R144, RZ, R144 ;  /* 0x00000090ff90723e */ /* 0x000fe200000000ff */
[----:B------:R-:W-:Y:S01]  /*9d30*/  @P4 STG.E.U16 desc[UR36][R6.64+0x1d0], R142 ;  /* 0x0001d08e06004986 */ /* 0x000fe2000c101524 */
[C---:B------:R-:W-:Y:S02]  /*9d40*/  ISETP.GT.AND P4, PT, R3.reuse, RZ, P3 ;  /* 0x000000ff0300720c */ /* 0x040fe40001f84270 */
[C---:B------:R-:W-:Y:S01]  /*9d50*/  ISETP.GT.AND P3, PT, R3.reuse, 0x8, P3 ;  /* 0x000000080300780c */ /* 0x040fe20001f64270 */
[----:B------:R-:W-:Y:S01]  /*9d60*/  @P5 STG.E.U16 desc[UR36][R6.64+0x1d2], R143 ;  /* 0x0001d28f06005986 */ /* 0x000fe2000c101524 */
[----:B------:R-:W-:-:S02]  /*9d70*/  ISETP.GT.AND P5, PT, R3, RZ, P0 ;  /* 0x000000ff0300720c */ /* 0x000fc400007a4270 */
[----:B------:R-:W-:Y:S02]  /*9d80*/  F2FP.F16.F32.PACK_AB R145, RZ, R145 ;  /* 0x00000091ff91723e */ /* 0x000fe400000000ff */
[C---:B------:R-:W-:Y:S02]  /*9d90*/  ISETP.GT.AND P0, PT, R3.reuse, 0x8, P0 ;  /* 0x000000080300780c */ /* 0x040fe40000704270 */
[C---:B------:R-:W-:Y:S02]  /*9da0*/  ISETP.GT.AND P1, PT, R0.reuse, 0xf9, PT ;  /* 0x000000f90000780c */ /* 0x040fe40003f24270 */
[----:B------:R-:W-:Y:S01]  /*9db0*/  ISETP.GT.AND P2, PT, R0, 0xf8, PT ;  /* 0x000000f80000780c */ /* 0x000fe20003f44270 */
[----:B------:R-:W-:Y:S01]  /*9dc0*/  @P4 STG.E.U16 desc[UR36][R4.64+0x1e0], R144 ;  /* 0x0001e09004004986 */ /* 0x000fe2000c101524 */
[C---:B------:R-:W-:Y:S01]  /*9dd0*/  ISETP.GT.AND P4, PT, R3.reuse, RZ, P1 ;  /* 0x000000ff0300720c */ /* 0x040fe20000f84270 */
[----:B------:R-:W-:Y:S01]  /*9de0*/  @P3 IMAD.MOV.U32 R2, RZ, RZ, R6 ;  /* 0x000000ffff023224 */ /* 0x000fe200078e0006 */
[C---:B------:R-:W-:Y:S01]  /*9df0*/  ISETP.GT.AND P1, PT, R3.reuse, 0x8, P1 ;  /* 0x000000080300780c */ /* 0x040fe20000f24270 */
[----:B------:R-:W-:Y:S01]  /*9e00*/  @P5 STG.E.U16 desc[UR36][R4.64+0x1e2], R145 ;  /* 0x0001e29104005986 */ /* 0x000fe2000c101524 */
[----:B------:R-:W-:-:S02]  /*9e10*/  ISETP.GT.AND P5, PT, R3, RZ, P2 ;  /* 0x000000ff0300720c */ /* 0x000fc400017a4270 */
[----:B------:R-:W-:Y:S01]  /*9e20*/  ISETP.GT.AND P2, PT, R3, 0x8, P2 ;  /* 0x000000080300780c */ /* 0x000fe20001744270 */
[----:B------:R-:W-:Y:S01]  /*9e30*/  @P3 IMAD.MOV.U32 R3, RZ, RZ, R7 ;  /* 0x000000ffff033224 */ /* 0x000fe200078e0007 */
[----:B------:R-:W-:Y:S02]  /*9e40*/  F2FP.F16.F32.PACK_AB R146, RZ, R146 ;  /* 0x00000092ff92723e */ /* 0x000fe400000000ff */
[----:B------:R-:W-:Y:S02]  /*9e50*/  F2FP.F16.F32.PACK_AB R147, RZ, R147 ;  /* 0x00000093ff93723e */ /* 0x000fe400000000ff */
[----:B------:R-:W-:Y:S01]  /*9e60*/  F2FP.F16.F32.PACK_AB R148, RZ, R148 ;  /* 0x00000094ff94723e */ /* 0x000fe200000000ff */
[----:B------:R0:W-:Y:S01]  /*9e70*/  @P3 STG.E.U16 desc[UR36][R2.64+0x1e0], R146 ;  /* 0x0001e09202003986 */ /* 0x0001e2000c101524 */
[----:B------:R-:W-:Y:S02]  /*9e80*/  F2FP.F16.F32.PACK_AB R149, RZ, R149 ;  /* 0x00000095ff95723e */ /* 0x000fe400000000ff */
[----:B------:R-:W-:-:S02]  /*9e90*/  F2FP.F16.F32.PACK_AB R150, RZ, R150 ;  /* 0x00000096ff96723e */ /* 0x000fc400000000ff */
[----:B------:R-:W-:Y:S01]  /*9ea0*/  F2FP.F16.F32.PACK_AB R151, RZ, R151 ;  /* 0x00000097ff97723e */ /* 0x000fe200000000ff */
[----:B0-----:R-:W-:Y:S02]  /*9eb0*/  @P0 IMAD.MOV.U32 R2, RZ, RZ, R6 ;  /* 0x000000ffff020224 */ /* 0x001fe400078e0006 */
[----:B------:R-:W-:-:S05]  /*9ec0*/  @P0 IMAD.MOV.U32 R3, RZ, RZ, R7 ;  /* 0x000000ffff030224 */ /* 0x000fca00078e0007 */
[----:B------:R0:W-:Y:S02]  /*9ed0*/  @P0 STG.E.U16 desc[UR36][R2.64+0x1e2], R147 ;  /* 0x0001e29302000986 */ /* 0x0001e4000c101524 */
[----:B0-----:R-:W-:Y:S02]  /*9ee0*/  @P5 IMAD.MOV.U32 R2, RZ, RZ, R4 ;  /* 0x000000ffff025224 */ /* 0x001fe400078e0004 */
[----:B------:R-:W-:-:S05]  /*9ef0*/  @P5 IMAD.MOV.U32 R3, RZ, RZ, R5 ;  /* 0x000000ffff035224 */ /* 0x000fca00078e0005 */
[----:B------:R0:W-:Y:S04]  /*9f00*/  @P5 STG.E.U16 desc[UR36][R2.64+0x1f0], R148 ;  /* 0x0001f09402005986 */ /* 0x0001e8000c101524 */
[----:B------:R1:W-:Y:S01]  /*9f10*/  @P4 STG.E.U16 desc[UR36][R4.64+0x1f2], R149 ;  /* 0x0001f29504004986 */ /* 0x0003e2000c101524 */
[----:B0-----:R-:W-:Y:S02]  /*9f20*/  @P2 IMAD.MOV.U32 R2, RZ, RZ, R6 ;  /* 0x000000ffff022224 */ /* 0x001fe400078e0006 */
[----:B------:R-:W-:-:S05]  /*9f30*/  @P2 IMAD.MOV.U32 R3, RZ, RZ, R7 ;  /* 0x000000ffff032224 */ /* 0x000fca00078e0007 */
[----:B------:R1:W-:Y:S04]  /*9f40*/  @P2 STG.E.U16 desc[UR36][R2.64+0x1f0], R150 ;  /* 0x0001f09602002986 */ /* 0x0003e8000c101524 */
[----:B------:R1:W-:Y:S02]  /*9f50*/  @P1 STG.E.U16 desc[UR36][R6.64+0x1f2], R151 ;  /* 0x0001f29706001986 */ /* 0x0003e4000c101524 */
.L_x_290:
[----:B------:R-:W-:Y:S05]  /*9f60*/  BSYNC B0 ;  /* 0x0000000000007941 */ /* 0x000fea0003800000 */
.L_x_36:
[----:B01----:R-:W2:Y:S01]  /*9f70*/  LDL.64 R2, [R1] ;  /* 0x0000000001027983 */ /* 0x003ea20000100a00 */
[----:B------:R-:W-:Y:S01]  /*9f80*/  ULDC.64 UR4, c[0x0][0x650] ;  /* 0x0001940000047ab9 */ /* 0x000fe20000000a00 */
[----:B------:R0:W-:Y:S01]  /*9f90*/  SYNCS.ARRIVE.TRANS64.A1T0 RZ, [R162+UR45], RZ ;  /* 0x000000ffa2ff79a7 */ /* 0x0001e2000810002d */
[----:B------:R-:W-:Y:S01]  /*9fa0*/  PRMT R0, RZ, 0x7610, R0 ;  /* 0x00007610ff007816 */ /* 0x000fe20000000000 */
[----:B-----5:R-:W-:Y:S02]  /*9fb0*/  IMAD.MOV.U32 R19, RZ, RZ, -0x1 ;  /* 0xffffffffff137424 */ /* 0x020fe400078e00ff */
[----:B------:R-:W-:Y:S01]  /*9fc0*/  IMAD.MOV.U32 R22, RZ, RZ, -0x1 ;  /* 0xffffffffff167424 */ /* 0x000fe200078e00ff */
[----:B--2---:R-:W-:-:S04]  /*9fd0*/  LEA R18, P0, R2, R18, 0x1 ;  /* 0x0000001202127211 */ /* 0x004fc800078008ff */
[----:B------:R-:W-:Y:S01]  /*9fe0*/  LEA.HI.X R17, R2, R17, R23, 0x1, P0 ;  /* 0x0000001102117211 */ /* 0x000fe200000f0c17 */
[----:B------:R-:W-:Y:S01]  /*9ff0*/  IMAD.MOV.U32 R2, RZ, RZ, -0x1 ;  /* 0xffffffffff027424 */ /* 0x000fe200078e00ff */
[----:B------:R-:W-:-:S04]  /*a000*/  ISETP.GE.U32.AND P0, PT, R18, UR4, PT ;  /* 0x0000000412007c0c */ /* 0x000fc8000bf06070 */
[----:B------:R-:W-:-:S13]  /*a010*/  ISETP.GE.U32.AND.EX P0, PT, R17, UR5, PT, P0 ;  /* 0x0000000511007c0c */ /* 0x000fda000bf06100 */
[----:B0-----:R-:W-:Y:S05]  /*a020*/  @P0 BRA `(.L_x_291) ;  /* 0x0000000400700947 */ /* 0x001fea0003800000 */
[----:B------:R-:W0:Y:S01]  /*a030*/  S2R R10, SR_CTAID.X ;  /* 0x00000000000a7919 */ /* 0x000e220000002500 */
[----:B------:R-:W1:Y:S01]  /*a040*/  LDC.64 R8, c[0x0][0x628] ;  /* 0x00018a00ff087b82 */ /* 0x000e620000000a00 */
[----:B------:R-:W-:Y:S01]  /*a050*/  ULDC UR4, c[0x0][0x150] ;  /* 0x0000540000047ab9 */ /* 0x000fe20000000800 */
[----:B---34-:R-:W-:Y:S01]  /*a060*/  IMAD.MOV.U32 R6, RZ, RZ, R18 ;  /* 0x000000ffff067224 */ /* 0x018fe200078e0012 */
[----:B------:R-:W2:Y:S01]  /*a070*/  S2R R20, SR_CTAID.Y ;  /* 0x0000000000147919 */ /* 0x000ea20000002600 */
[----:B------:R-:W-:-:S04]  /*a080*/  IMAD.MOV.U32 R7, RZ, RZ, R17 ;  /* 0x000000ffff077224 */ /* 0x000fc800078e0011 */
[----:B------:R-:W3:Y:S08]  /*a090*/  LDC R15, c[0x0][0x144] ;  /* 0x00005100ff0f7b82 */ /* 0x000ef00000000800 */
[----:B------:R-:W4:Y:S08]  /*a0a0*/  LDC R0, c[0x0][0x630] ;  /* 0x00018c00ff007b82 */ /* 0x000f300000000800 */
[----:B------:R-:W2:Y:S01]  /*a0b0*/  LDC.64 R12, c[0x0][0x620] ;  /* 0x00018800ff0c7b82 */ /* 0x000ea20000000a00 */
[----:B-1----:R-:W-:-:S04]  /*a0c0*/  ISETP.NE.U32.AND P0, PT, R8, RZ, PT ;  /* 0x000000ff0800720c */ /* 0x002fc80003f05070 */
[----:B------:R-:W-:Y:S02]  /*a0d0*/  ISETP.NE.AND.EX P0, PT, R9, RZ, PT, P0 ;  /* 0x000000ff0900720c */ /* 0x000fe40003f05300 */
[----:B0-----:R-:W-:-:S05]  /*a0e0*/  I2FP.F32.U32 R2, R10 ;  /* 0x0000000a00027245 */ /* 0x001fca0000201000 */
[----:B------:R-:W-:-:S04]  /*a0f0*/  FMUL R2, R2, UR4 ;  /* 0x0000000402027c20 */ /* 0x000fc80008400000 */
[----:B------:R0:W1:Y:S02]  /*a100*/  F2I.U32.TRUNC.NTZ R14, R2 ;  /* 0x00000002000e7305 */ /* 0x000064000020f000 */
[----:B---34-:R-:W-:Y:S05]  /*a110*/  @!P0 BRA `(.L_x_292) ;  /* 0x0000000000288947 */ /* 0x018fea0003800000 */
[----:B------:R-:W3:Y:S02]  /*a120*/  LDC R3, c[0x0][0x634] ;  /* 0x00018d00ff037b82 */ /* 0x000ee40000000800 */
[----:B---3--:R-:W-:-:S05]  /*a130*/  IADD3 R7, P0, R18, R3, RZ ;  /* 0x0000000312077210 */ /* 0x008fca0007f1e0ff */
[----:B------:R-:W-:-:S04]  /*a140*/  IMAD.X R11, RZ, RZ, R17, P0 ;  /* 0x000000ffff0b7224 */ /* 0x000fc800000e0611 */
[----:B0-----:R-:W-:-:S04]  /*a150*/  IMAD.WIDE.U32 R2, R11, R8, RZ ;  /* 0x000000080b027225 */ /* 0x001fc800078e00ff */
[----:B------:R-:W-:-:S04]  /*a160*/  IMAD.WIDE.U32 R4, P0, R7, R9, R2 ;  /* 0x0000000907047225 */ /* 0x000fc80007800002 */
[----:B------:R-:W-:-:S04]  /*a170*/  IMAD.WIDE.U32 R2, R7, R8, RZ ;  /* 0x0000000807027225 */ /* 0x000fc800078e00ff */
[----:B------:R-:W-:Y:S01]  /*a180*/  IMAD.X R7, RZ, RZ, RZ, P0 ;  /* 0x000000ffff077224 */ /* 0x000fe200000e06ff */
[----:B------:R-:W-:Y:S01]  /*a190*/  IADD3 RZ, P0, R3, R4, RZ ;  /* 0x0000000403ff7210 */ /* 0x000fe20007f1e0ff */
[----:B------:R-:W-:-:S04]  /*a1a0*/  IMAD.MOV.U32 R6, RZ, RZ, R5 ;  /* 0x000000ffff067224 */ /* 0x000fc800078e0005 */
[----:B------:R-:W-:-:S08]  /*a1b0*/  IMAD.WIDE.U32.X R6, R11, R9, R6, P0 ;  /* 0x000000090b067225 */ /* 0x000fd000000e0406 */
.L_x_292:
[----:B------:R-:W3:Y:S01]  /*a1c0*/  LDC.64 R26, c[0x0][0x640] ;  /* 0x00019000ff1a7b82 */ /* 0x000ee20000000a00 */
[-C--:B------:R-:W-:Y:S01]  /*a1d0*/  SHF.R.U64 R11, R6, R0.reuse, R7 ;  /* 0x00000000060b7219 */ /* 0x080fe20000001207 */
[----:B------:R-:W-:Y:S01]  /*a1e0*/  IMAD.MOV.U32 R19, RZ, RZ, R17 ;  /* 0x000000ffff137224 */ /* 0x000fe200078e0011 */
[----:B------:R-:W-:Y:S01]  /*a1f0*/  SHF.R.U32.HI R0, RZ, R0, R7 ;  /* 0x00000000ff007219 */ /* 0x000fe20000011607 */
[----:B-1----:R-:W-:Y:S01]  /*a200*/  IMAD.MOV R14, RZ, RZ, -R14 ;  /* 0x000000ffff0e7224 */ /* 0x002fe200078e0a0e */
[----:B------:R-:W-:Y:S01]  /*a210*/  IADD3 R5, P0, RZ, -R11, RZ ;  /* 0x8000000bff057210 */ /* 0x000fe20007f1e0ff */
[----:B------:R-:W-:Y:S01]  /*a220*/  ULDC UR4, c[0x0][0x154] ;  /* 0x0000550000047ab9 */ /* 0x000fe20000000800 */
[----:B------:R-:W-:Y:S01]  /*a230*/  IMAD.MOV.U32 R7, RZ, RZ, 0x1 ;  /* 0x00000001ff077424 */ /* 0x000fe200078e00ff */
[----:B------:R-:W1:Y:S01]  /*a240*/  LDC R4, c[0x0][0x618] ;  /* 0x00018600ff047b82 */ /* 0x000e620000000800 */
[----:B------:R-:W-:Y:S02]  /*a250*/  IMAD R22, R15, R14, R10 ;  /* 0x0000000e0f167224 */ /* 0x000fe400078e020a */
[----:B------:R-:W-:-:S04]  /*a260*/  IMAD.X R3, RZ, RZ, ~R0, P0 ;  /* 0x000000ffff037224 */ /* 0x000fc800000e0e00 */
[-C--:B--2---:R-:W-:Y:S01]  /*a270*/  IMAD R0, R3, R12.reuse, RZ ;  /* 0x0000000c03007224 */ /* 0x084fe200078e02ff */
[----:B------:R-:W2:Y:S01]  /*a280*/  LDC R6, c[0x0][0x608] ;  /* 0x00018200ff067b82 */ /* 0x000ea20000000800 */
[----:B0-----:R-:W-:-:S04]  /*a290*/  IMAD.WIDE.U32 R2, R5, R12, R18 ;  /* 0x0000000c05027225 */ /* 0x001fc800078e0012 */
[----:B------:R-:W-:Y:S01]  /*a2a0*/  IMAD R5, R5, R13, R0 ;  /* 0x0000000d05057224 */ /* 0x000fe200078e0200 */
[----:B------:R-:W-:Y:S02]  /*a2b0*/  I2FP.F32.U32 R0, R20 ;  /* 0x0000001400007245 */ /* 0x000fe40000201000 */
[----:B------:R-:W0:Y:S01]  /*a2c0*/  LDC R24, c[0x0][0x658] ;  /* 0x00019600ff187b82 */ /* 0x000e220000000800 */
[----:B------:R-:W-:Y:S01]  /*a2d0*/  IMAD.IADD R3, R3, 0x1, R5 ;  /* 0x0000000103037824 */ /* 0x000fe200078e0205 */
[----:B---3--:R-:W-:Y:S01]  /*a2e0*/  ISETP.NE.U32.AND P0, PT, R26, RZ, PT ;  /* 0x000000ff1a00720c */ /* 0x008fe20003f05070 */
[----:B------:R-:W-:Y:S01]  /*a2f0*/  FMUL R0, R0, UR4 ;  /* 0x0000000400007c20 */ /* 0x000fe20008400000 */
[----:B------:R-:W-:Y:S02]  /*a300*/  IMAD.MOV.U32 R5, RZ, RZ, -0x1 ;  /* 0xffffffffff057424 */ /* 0x000fe400078e00ff */
[----:B------:R-:W-:Y:S01]  /*a310*/  ISETP.NE.AND.EX P0, PT, R27, RZ, PT, P0 ;  /* 0x000000ff1b00720c */ /* 0x000fe20003f05300 */
[----:B------:R3:W4:Y:S01]  /*a320*/  F2I.U32.TRUNC.NTZ R12, R0 ;  /* 0x00000000000c7305 */ /* 0x000722000020f000 */
[----:B------:R-:W3:Y:S01]  /*a330*/  LDC R15, c[0x0][0x148] ;  /* 0x00005200ff0f7b82 */ /* 0x000ee20000000800 */
[----:B-1----:R-:W-:-:S02]  /*a340*/  SHF.R.U64 R10, R2, R4, R3 ;  /* 0x00000004020a7219 */ /* 0x002fc40000001203 */
[----:B------:R-:W-:-:S05]  /*a350*/  SHF.R.U32.HI R3, RZ, R4, R3 ;  /* 0x00000004ff037219 */ /* 0x000fca0000011603 */
[----:B------:R-:W1:Y:S01]  /*a360*/  LDC R14, c[0x0][0x600] ;  /* 0x00018000ff0e7b82 */ /* 0x000e620000000800 */
[-CC-:B--2---:R-:W-:Y:S02]  /*a370*/  SHF.R.U64 R8, R10, R6.reuse, R3.reuse ;  /* 0x000000060a087219 */ /* 0x184fe40000001203 */
[----:B------:R-:W-:-:S05]  /*a380*/  SHF.R.U32.HI R3, RZ, R6, R3 ;  /* 0x00000006ff037219 */ /* 0x000fca0000011603 */
[----:B------:R-:W2:Y:S01]  /*a390*/  LDC R21, c[0x0][0x648] ;  /* 0x00019200ff157b82 */ /* 0x000ea20000000800 */
[-CC-:B0-----:R-:W-:Y:S02]  /*a3a0*/  SHF.R.U64 R13, R8, R24.reuse, R3.reuse ;  /* 0x00000018080d7219 */ /* 0x181fe40000001203 */
[-C--:B------:R-:W-:Y:S02]  /*a3b0*/  SHF.L.U32 R5, R5, R24.reuse, RZ ;  /* 0x0000001805057219 */ /* 0x080fe400000006ff */
[-C--:B------:R-:W-:Y:S01]  /*a3c0*/  SHF.R.U32.HI R3, RZ, R24.reuse, R3 ;  /* 0x00000018ff037219 */ /* 0x080fe20000011603 */
[----:B------:R-:W-:Y:S01]  /*a3d0*/  IMAD.MOV.U32 R2, RZ, RZ, R13 ;  /* 0x000000ffff027224 */ /* 0x000fe200078e000d */
[----:B------:R-:W-:Y:S01]  /*a3e0*/  SHF.L.U32 R24, R7, R24, RZ ;  /* 0x0000001807187219 */ /* 0x000fe200000006ff */
[----:B------:R-:W0:Y:S01]  /*a3f0*/  LDC R25, c[0x0][0x638] ;  /* 0x00018e00ff197b82 */ /* 0x000e220000000800 */
[----:B------:R-:W-:-:S07]  /*a400*/  LOP3.LUT R19, RZ, R5, RZ, 0x33, !PT ;  /* 0x00000005ff137212 */ /* 0x000fce00078e33ff */
[----:B------:R-:W0:Y:S01]  /*a410*/  LDC R28, c[0x0][0x610] ;  /* 0x00018400ff1c7b82 */ /* 0x000e220000000800 */
[----:B----4-:R-:W-:Y:S05]  /*a420*/  @!P0 BRA `(.L_x_293) ;  /* 0x0000000000288947 */ /* 0x010fea0003800000 */
[----:B---3--:R-:W3:Y:S02]  /*a430*/  LDC R0, c[0x0][0x64c] ;  /* 0x00019300ff007b82 */ /* 0x008ee40000000800 */
[----:B---3--:R-:W-:-:S05]  /*a440*/  IADD3 R7, P0, R13, R0, RZ ;  /* 0x000000000d077210 */ /* 0x008fca0007f1e0ff */
        /* <DEDUP_REMOVED lines=8> */
.L_x_293:
[----:B------:R-:W4:Y:S01]  /*a4d0*/  LDC R4, c[0x0][0x65c] ;  /* 0x00019700ff047b82 */ /* 0x000f220000000800 */
[----:B--23--:R-:W-:Y:S01]  /*a4e0*/  SHF.R.U64 R0, R2, R21, R3 ;  /* 0x0000001502007219 */ /* 0x00cfe20000001203 */
[----:B-1----:R-:W-:Y:S01]  /*a4f0*/  VIADD R3, R14, 0xffffffff ;  /* 0xffffffff0e037836 */ /* 0x002fe20000000000 */
[----:B------:R-:W-:Y:S01]  /*a500*/  LOP3.LUT R19, R8, R19, RZ, 0xc0, !PT ;  /* 0x0000001308137212 */ /* 0x000fe200078ec0ff */
[----:B------:R-:W-:Y:S02]  /*a510*/  IMAD.MOV R12, RZ, RZ, -R12 ;  /* 0x000000ffff0c7224 */ /* 0x000fe400078e0a0c */
[----:B------:R-:W-:Y:S01]  /*a520*/  IMAD.MOV R2, RZ, RZ, -R0 ;  /* 0x000000ffff027224 */ /* 0x000fe200078e0a00 */
[----:B------:R-:W-:Y:S01]  /*a530*/  LOP3.LUT R3, R10, R3, RZ, 0xc0, !PT ;  /* 0x000000030a037212 */ /* 0x000fe200078ec0ff */
[----:B------:R-:W-:Y:S02]  /*a540*/  IMAD R19, R24, R0, R19 ;  /* 0x0000000018137224 */ /* 0x000fe400078e0213 */
[----:B0-----:R-:W-:-:S04]  /*a550*/  IMAD R0, R2, R25, R13 ;  /* 0x0000001902007224 */ /* 0x001fc800078e020d */
[----:B------:R-:W-:Y:S01]  /*a560*/  IMAD R2, R0, R14, R3 ;  /* 0x0000000e00027224 */ /* 0x000fe200078e0203 */
[----:B----4-:R-:W-:Y:S01]  /*a570*/  ISETP.NE.AND P0, PT, R4, 0x1, PT ;  /* 0x000000010400780c */ /* 0x010fe20003f05270 */
[----:B------:R-:W-:-:S05]  /*a580*/  IMAD.MOV.U32 R4, RZ, RZ, 0x1 ;  /* 0x00000001ff047424 */ /* 0x000fca00078e00ff */
[----:B------:R-:W-:-:S07]  /*a590*/  PRMT R0, R4, 0x7610, R0 ;  /* 0x0000761004007816 */ /* 0x000fce0000000000 */
[----:B------:R-:W-:-:S04]  /*a5a0*/  @P0 IMAD R22, R15, R12, R20 ;  /* 0x0000000c0f160224 */ /* 0x000fc800078e0214 */
[----:B------:R-:W-:-:S05]  /*a5b0*/  IMAD R19, R19, R28, R22 ;  /* 0x0000001c13137224 */ /* 0x000fca00078e0216 */
[----:B------:R-:W-:Y:S02]  /*a5c0*/  SEL R22, R2, R19, !P0 ;  /* 0x0000001302167207 */ /* 0x000fe40004000000 */
[----:B------:R-:W-:Y:S01]  /*a5d0*/  SEL R19, R19, R2, !P0 ;  /* 0x0000000213137207 */ /* 0x000fe20004000000 */
[----:B------:R-:W-:-:S07]  /*a5e0*/  IMAD.MOV.U32 R2, RZ, RZ, R11 ;  /* 0x000000ffff027224 */ /* 0x000fce00078e000b */
.L_x_291:
[----:B------:R-:W-:Y:S02]  /*a5f0*/  LOP3.LUT P0, RZ, R0, 0xff, RZ, 0xc0, !PT ;  /* 0x000000ff00ff7812 */ /* 0x000fe4000780c0ff */
[----:B------:R-:W-:-:S11]  /*a600*/  LOP3.LUT R175, R175, 0x1, RZ, 0x3c, !PT ;  /* 0x00000001afaf7812 */ /* 0x000fd600078e3cff */
[----:B------:R-:W-:Y:S05]  /*a610*/  @P0 BRA `(.L_x_294) ;  /* 0xffffff7000240947 */ /* 0x000fea000383ffff */
[----:B------:R-:W-:Y:S05]  /*a620*/  EXIT ;  /* 0x000000000000794d */ /* 0x000fea0003800000 */
.L_x_17:
[----:B------:R-:W-:-:S08]  /*a630*/  ISETP.NE.AND P0, PT, R5, RZ, PT ;  /* 0x000000ff0500720c */ /* 0x000fd00003f05270 */
[----:B0-----:R-:W0:-:S00]  /*a640*/  USETMAXREG.DEALLOC.CTAPOOL 0x28 ;  /* 0x00000028000079c8 */ /* 0x001e0000080e0500 */
[----:B------:R-:W-:Y:S05]  /*a650*/  @P0 EXIT ;  /* 0x000000000000094d */ /* 0x000fea0003800000 */
[----:B0-----:R-:W-:Y:S01]  /*a660*/  LOP3.LUT P0, RZ, R8, 0xff, RZ, 0xc0, !PT ;  /* 0x000000ff08ff7812 */ /* 0x001fe2000780c0ff */
[----:B------:R-:W-:Y:S02]  /*a670*/  IMAD.MOV.U32 R0, RZ, RZ, 0x1 ;  /* 0x00000001ff007424 */ /* 0x000fe400078e00ff */
[----:B------:R-:W-:-:S10]  /*a680*/  IMAD.MOV.U32 R7, RZ, RZ, RZ ;  /* 0x000000ffff077224 */ /* 0x000fd400078e00ff */
[----:B------:R-:W-:Y:S05]  /*a690*/  @!P0 BRA `(.L_x_295) ;  /* 0x0000000c00788947 */ /* 0x000fea0003800000 */
[----:B------:R-:W0:Y:S01]  /*a6a0*/  S2UR UR9, SR_CgaCtaId ;  /* 0x00000000000979c3 */ /* 0x000e220000008800 */
[----:B------:R-:W-:Y:S01]  /*a6b0*/  ULDC UR5, c[0x0][0x658] ;  /* 0x0001960000057ab9 */ /* 0x000fe20000000800 */
[----:B------:R-:W-:Y:S01]  /*a6c0*/  UMOV UR10, 0xffffffff ;  /* 0xffffffff000a7882 */ /* 0x000fe20000000000 */
[----:B------:R-:W-:Y:S01]  /*a6d0*/  UMOV UR11, 0x1 ;  /* 0x00000001000b7882 */ /* 0x000fe20000000000 */
[----:B------:R-:W-:Y:S01]  /*a6e0*/  USHF.L.U32 UR10, UR10, UR5, URZ ;  /* 0x000000050a0a7299 */ /* 0x000fe2000800063f */
[----:B------:R-:W-:Y:S01]  /*a6f0*/  LOP3.LUT P0, RZ, R4, 0x1f, RZ, 0xc0, !PT ;  /* 0x0000001f04ff7812 */ /* 0x000fe2000780c0ff */
[----:B------:R-:W-:Y:S01]  /*a700*/  BSSY B0, `(.L_x_295) ;  /* 0x00000d7000007945 */ /* 0x000fe20003800000 */
[C---:B------:R-:W-:Y:S01]  /*a710*/  ISETP.NE.AND P2, PT, R3.reuse, RZ, PT ;  /* 0x000000ff0300720c */ /* 0x040fe20003f45270 */
[----:B------:R-:W-:Y:S01]  /*a720*/  ULOP3.LUT UR13, URZ, UR10, URZ, 0x33, !UPT ;  /* 0x0000000a3f0d7292 */ /* 0x000fe2000f8e333f */
[----:B------:R-:W-:Y:S01]  /*a730*/  ISETP.NE.OR P0, PT, R3, RZ, !P0 ;  /* 0x000000ff0300720c */ /* 0x000fe20004705670 */
[----:B------:R-:W-:Y:S01]  /*a740*/  IMAD.MOV.U32 R8, RZ, RZ, 0x1 ;  /* 0x00000001ff087424 */ /* 0x000fe200078e00ff */
[----:B------:R-:W-:Y:S01]  /*a750*/  LOP3.LUT R6, R16, 0x2, RZ, 0xfc, !PT ;  /* 0x0000000210067812 */ /* 0x000fe200078efcff */
[----:B------:R-:W-:Y:S01]  /*a760*/  IMAD.MOV.U32 R0, RZ, RZ, 0x1 ;  /* 0x00000001ff007424 */ /* 0x000fe200078e00ff */
[----:B------:R-:W-:Y:S01]  /*a770*/  ULDC UR4, c[0x0][0x600] ;  /* 0x0001800000047ab9 */ /* 0x000fe20000000800 */
[----:B------:R-:W-:Y:S01]  /*a780*/  IMAD.MOV.U32 R7, RZ, RZ, RZ ;  /* 0x000000ffff077224 */ /* 0x000fe200078e00ff */
[----:B------:R-:W-:Y:S01]  /*a790*/  UMOV UR18, 0x55 ;  /* 0x0000005500127882 */ /* 0x000fe20000000000 */
[----:B------:R-:W-:-:S02]  /*a7a0*/  UIADD3 UR26, UR40, 0x1, URZ ;  /* 0x00000001281a7890 */ /* 0x000fc4000fffe03f */
[----:B------:R-:W-:Y:S02]  /*a7b0*/  UIADD3 UR4, UR4, -0x1, URZ ;  /* 0xffffffff04047890 */ /* 0x000fe4000fffe03f */
[----:B------:R-:W-:Y:S01]  /*a7c0*/  USHF.L.U32 UR5, UR11, UR5, URZ ;  /* 0x000000050b057299 */ /* 0x000fe2000800063f */
[----:B------:R-:W-:Y:S01]  /*a7d0*/  ULDC.64 UR24, c[0x0][0x198] ;  /* 0x0000660000187ab9 */ /* 0x000fe20000000a00 */
[----:B0-----:R-:W-:Y:S02]  /*a7e0*/  ULOP3.LUT UR8, UR9, 0x1, URZ, 0xc0, !UPT ;  /* 0x0000000109087892 */ /* 0x001fe4000f8ec03f */
[----:B------:R-:W-:Y:S02]  /*a7f0*/  USHF.R.U32.HI UR27, URZ, 0x1, UR9 ;  /* 0x000000013f1b7899 */ /* 0x000fe40008011609 */
[----:B------:R-:W-:Y:S02]  /*a800*/  USHF.L.U32 UR6, UR9, 0x7, URZ ;  /* 0x0000000709067899 */ /* 0x000fe4000800063f */
[----:B------:R-:W-:-:S02]  /*a810*/  USHF.L.U32 UR7, UR9, 0xd, URZ ;  /* 0x0000000d09077899 */ /* 0x000fc4000800063f */
[----:B------:R-:W-:Y:S02]  /*a820*/  ULOP3.LUT UR9, UR9, 0xfffffffe, URZ, 0xc0, !UPT ;  /* 0xfffffffe09097892 */ /* 0x000fe4000f8ec03f */
[----:B------:R-:W-:Y:S02]  /*a830*/  UISETP.GT.U32.AND UP0, UPT, UR8, 0xffff, UPT ;  /* 0x0000ffff0800788c */ /* 0x000fe4000bf04070 */
[----:B------:R-:W-:Y:S02]  /*a840*/  USHF.L.U32 UR10, UR11, UR9, URZ ;  /* 0x000000090b0a7299 */ /* 0x000fe4000800063f */
[----:B------:R-:W-:Y:S02]  /*a850*/  ULOP3.LUT UR9, UR9, 0x1, URZ, 0xfc, !UPT ;  /* 0x0000000109097892 */ /* 0x000fe4000f8efc3f */
[----:B------:R-:W-:Y:S02]  /*a860*/  USEL UR8, UR8, 0xffff, !UP0 ;  /* 0x0000ffff08087887 */ /* 0x000fe4000c000000 */
[----:B------:R-:W-:-:S02]  /*a870*/  USHF.L.U32 UR9, UR11, UR9, URZ ;  /* 0x000000090b097299 */ /* 0x000fc4000800063f */
[----:B------:R-:W-:Y:S02]  /*a880*/  ULOP3.LUT UR8, UR8, 0xffff, URZ, 0xc0, !UPT ;  /* 0x0000ffff08087892 */ /* 0x000fe4000f8ec03f */
[----:B------:R-:W-:Y:S02]  /*a890*/  ULOP3.LUT UR6, UR6, 0x80, URZ, 0xc0, !UPT ;  /* 0x0000008006067892 */ /* 0x000fe4000f8ec03f */
[----:B------:R-:W-:Y:S02]  /*a8a0*/  ULOP3.LUT UR7, UR7, 0x2000, URZ, 0xc0, !UPT ;  /* 0x0000200007077892 */ /* 0x000fe4000f8ec03f */
[----:B------:R-:W-:Y:S02]  /*a8b0*/  ULOP3.LUT UR19, UR10, UR9, URZ, 0xfc, !UPT ;  /* 0x000000090a137292 */ /* 0x000fe4000f8efc3f */
[----:B------:R-:W-:-:S12]  /*a8c0*/  USHF.L.U32 UR18, UR18, UR8, URZ ;  /* 0x0000000812127299 */ /* 0x000fd8000800063f */
.L_x_307:
[----:B------:R-:W-:-:S03]  /*a8d0*/  UMOV UR8, 0xffffffff ;  /* 0xffffffff00087882 */ /* 0x000fc60000000000 */
[----:B------:R-:W-:Y:S05]  /*a8e0*/  BRA.DIV UR8, `(.L_x_296) ;  /* 0x00000012081c7947 */ /* 0x000fea000b800000 */
[----:B------:R-:W-:-:S13]  /*a8f0*/  ELECT P6, URZ, PT ;  /* 0x00000000003f782f */ /* 0x000fda00038c0000 */
.L_x_321:
[----:B------:R-:W0:Y:S01]  /*a900*/  LDC R3, c[0x0][0x28c] ;  /* 0x0000a300ff037b82 */ /* 0x000e220000000800 */
[----:B------:R-:W-:Y:S01]  /*a910*/  BSSY B1, `(.L_x_297) ;  /* 0x000003d000017945 */ /* 0x000fe20003800000 */
[----:B0-----:R-:W-:-:S13]  /*a920*/  ISETP.LT.OR P6, PT, R3, 0x1, !P6 ;  /* 0x000000010300780c */ /* 0x001fda00077c1670 */
[----:B------:R-:W-:Y:S05]  /*a930*/  @P6 BRA `(.L_x_298) ;  /* 0x0000000000e86947 */ /* 0x000fea0003800000 */
[----:B------:R-:W-:Y:S01]  /*a940*/  LEA R19, R19, UR27, 0x2 ;  /* 0x0000001b13137c11 */ /* 0x000fe2000f8e10ff */
[----:B------:R-:W-:Y:S01]  /*a950*/  IMAD.MOV.U32 R11, RZ, RZ, RZ ;  /* 0x000000ffff0b7224 */ /* 0x000fe200078e00ff */
[----:B------:R-:W-:Y:S01]  /*a960*/  LEA R22, R22, UR6, 0x8 ;  /* 0x0000000616167c11 */ /* 0x000fe2000f8e40ff */
[----:B------:R-:W-:Y:S02]  /*a970*/  IMAD.U32 R13, RZ, RZ, UR26 ;  /* 0x0000001aff0d7e24 */ /* 0x000fe4000f8e00ff */
[----:B------:R-:W-:Y:S02]  /*a980*/  IMAD.MOV.U32 R3, RZ, RZ, R0 ;  /* 0x000000ffff037224 */ /* 0x000fe400078e0000 */
[----:B------:R-:W-:Y:S02]  /*a990*/  IMAD.MOV.U32 R4, RZ, RZ, R7 ;  /* 0x000000ffff047224 */ /* 0x000fe400078e0007 */
[----:B------:R-:W-:-:S07]  /*a9a0*/  IMAD.SHL.U32 R19, R19, 0x10, RZ ;  /* 0x0000001013137824 */ /* 0x000fce00078e00ff */
.L_x_302:
[----:B------:R-:W0:Y:S01]  /*a9b0*/  S2R R10, SR_CgaCtaId ;  /* 0x00000000000a7919 */ /* 0x000e220000008800 */
[----:B------:R-:W-:Y:S01]  /*a9c0*/  MOV R5, 0x400 ;  /* 0x0000040000057802 */ /* 0x000fe20000000f00 */
[----:B------:R-:W1:Y:S03]  /*a9d0*/  @!P2 LDC R9, c[0x0][0x500] ;  /* 0x00014000ff09ab82 */ /* 0x000e660000000800 */
[----:B0-----:R-:W-:Y:S02]  /*a9e0*/  LEA R12, R10, R5, 0x18 ;  /* 0x000000050a0c7211 */ /* 0x001fe400078ec0ff */
[----:B------:R-:W-:-:S03]  /*a9f0*/  SHF.L.U32 R5, R3, 0x1f, RZ ;  /* 0x0000001f03057819 */ /* 0x000fc600000006ff */
[----:B------:R-:W-:-:S04]  /*aa00*/  IMAD R10, R4, 0x8, R12 ;  /* 0x00000008040a7824 */ /* 0x000fc800078e020c */
[----:B------:R-:W0:Y:S02]  /*aa10*/  SYNCS.PHASECHK.TRANS64.TRYWAIT P1, [R10+URZ+0x28], R5 ;  /* 0x000028050a0075a7 */ /* 0x000e24000802017f */
[----:B01----:R-:W-:Y:S05]  /*aa20*/  @!P1 BRA `(.L_x_299) ;  /* 0x0000000c00ec9947 */ /* 0x003fea0003800000 */
.L_x_322:
[----:B0-----:R-:W-:Y:S01]  /*aa30*/  PRMT R5, R6, 0x9910, RZ ;  /* 0x0000991006057816 */ /* 0x001fe200000000ff */
[----:B------:R0:W-:Y:S03]  /*aa40*/  @!P2 SYNCS.ARRIVE.TRANS64 RZ, [R10+URZ], R9 ;  /* 0x000000090affa9a7 */ /* 0x0001e6000800003f */
[----:B------:R-:W-:-:S13]  /*aa50*/  ISETP.NE.AND P1, PT, R5, 0x2, PT ;  /* 0x000000020500780c */ /* 0x000fda0003f25270 */
[----:B0-----:R-:W-:Y:S05]  /*aa60*/  @P1 BRA `(.L_x_300) ;  /* 0x0000000000041947 */ /* 0x001fea0003800000 */
[----:B------:R-:W-:Y:S01]  /*aa70*/  BPT.TRAP 0x1 ;  /* 0x000000040000795c */ /* 0x000fe20000300000 */
.L_x_300:
[----:B------:R-:W-:Y:S05]  /*aa80*/  @P0 BRA `(.L_x_301) ;  /* 0x0000000000040947 */ /* 0x000fea0003800000 */
[----:B------:R-:W-:Y:S01]  /*aa90*/  BPT.TRAP 0x1 ;  /* 0x000000040000795c */ /* 0x000fe20000300000 */
.L_x_301:
[----:B------:R-:W-:Y:S01]  /*aaa0*/  LEA R5, R4, UR27, 0x2 ;  /* 0x0000001b04057c11 */ /* 0x000fe2000f8e10ff */
[----:B------:R-:W-:Y:S01]  /*aab0*/  VIADD R13, R13, 0xffffffff ;  /* 0xffffffff0d0d7836 */ /* 0x000fe20000000000 */
[----:B------:R-:W-:Y:S01]  /*aac0*/  R2UR UR22, R19 ;  /* 0x00000000131672ca */ /* 0x000fe200000e0000 */
[----:B------:R-:W-:Y:S01]  /*aad0*/  UIADD3 UR14, UP0, UR24, 0xf0, URZ ;  /* 0x000000f0180e7890 */ /* 0x000fe2000ff1e03f */
[----:B------:R-:W-:Y:S01]  /*aae0*/  R2UR UR9, R10 ;  /* 0x000000000a0972ca */ /* 0x000fe200000e0000 */
[----:B------:R-:W-:Y:S01]  /*aaf0*/  IMAD.SHL.U32 R5, R5, 0x400, RZ ;  /* 0x0000040005057824 */ /* 0x000fe200078e00ff */
[----:B------:R-:W-:Y:S01]  /*ab00*/  R2UR UR10, R11 ;  /* 0x000000000b0a72ca */ /* 0x000fe200000e0000 */
[----:B------:R-:W-:Y:S01]  /*ab10*/  UIADD3 UR30, UP1, UR24, 0x1f0, URZ ;  /* 0x000001f0181e7890 */ /* 0x000fe2000ff3e03f */
[----:B------:R-:W-:Y:S01]  /*ab20*/  R2UR UR12, R2 ;  /* 0x00000000020c72ca */ /* 0x000fe200000e0000 */
[--C-:B------:R-:W-:Y:S01]  /*ab30*/  IMAD R9, R5, 0x2, R12.reuse ;  /* 0x0000000205097824 */ /* 0x100fe200078e020c */
[----:B------:R-:W-:Y:S01]  /*ab40*/  LEA R5, R4, UR7, 0xe ;  /* 0x0000000704057c11 */ /* 0x000fe2000f8e70ff */
[----:B------:R-:W-:Y:S01]  /*ab50*/  UIADD3.X UR15, URZ, UR25, URZ, UP0, !UPT ;  /* 0x000000193f0f7290 */ /* 0x000fe200087fe43f */
[----:B------:R-:W-:Y:S01]  /*ab60*/  R2UR UR23, R22 ;  /* 0x00000000161772ca */ /* 0x000fe200000e0000 */
[----:B------:R-:W-:Y:S01]  /*ab70*/  UPRMT UR20, URZ, 0x5410, UR18 ;  /* 0x000054103f147896 */ /* 0x000fe20008000012 */
[----:B------:R-:W-:Y:S01]  /*ab80*/  R2UR UR8, R9 ;  /* 0x00000000090872ca */ /* 0x000fe200000e0000 */
[----:B------:R-:W-:Y:S01]  /*ab90*/  IMAD R5, R5, 0x2, R12 ;  /* 0x0000000205057824 */ /* 0x000fe200078e020c */
[----:B------:R-:W-:Y:S01]  /*aba0*/  ISETP.GT.AND P3, PT, R13, 0x1, PT ;  /* 0x000000010d00780c */ /* 0x000fe20003f64270 */
[----:B------:R-:W-:Y:S01]  /*abb0*/  VIADD R4, R4, 0x1 ;  /* 0x0000000104047836 */ /* 0x000fe20000000000 */
[----:B------:R-:W-:Y:S01]  /*abc0*/  UPRMT UR28, URZ, 0x5410, UR19 ;  /* 0x000054103f1c7896 */ /* 0x000fe20008000013 */
[----:B------:R-:W-:Y:S01]  /*abd0*/  VIADD R11, R11, 0x40 ;  /* 0x000000400b0b7836 */ /* 0x000fe20000000000 */
[----:B------:R-:W-:Y:S01]  /*abe0*/  R2UR UR11, R5 ;  /* 0x00000000050b72ca */ /* 0x000fe200000e0000 */
[----:B------:R-:W-:Y:S01]  /*abf0*/  UIADD3.X UR31, URZ, UR25, URZ, UP1, !UPT ;  /* 0x000000193f1f7290 */ /* 0x000fe20008ffe43f */
[----:B------:R-:W-:Y:S01]  /*ac00*/  ISETP.NE.AND P1, PT, R4, 0x5, PT ;  /* 0x000000050400780c */ /* 0x000fe20003f25270 */
[----:B------:R-:W-:Y:S01]  /*ac10*/  UMOV UR16, 0x0 ;  /* 0x0000000000107882 */ /* 0x000fe20000000000 */
[----:B------:R-:W-:-:S02]  /*ac20*/  UMOV UR17, 0x10000000 ;  /* 0x1000000000117882 */ /* 0x000fc40000000000 */
[----:B------:R-:W-:Y:S01]  /*ac30*/  SEL R10, RZ, 0x1, P1 ;  /* 0x00000001ff0a7807 */ /* 0x000fe20000800000 */
[----:B------:R-:W-:Y:S01]  /*ac40*/  UIADD3 UR8, UR8, 0x180, URZ ;  /* 0x0000018008087890 */ /* 0x000fe2000fffe03f */
[----:B------:R-:W-:Y:S02]  /*ac50*/  SEL R4, R4, RZ, P1 ;  /* 0x000000ff04047207 */ /* 0x000fe40000800000 */
[----:B------:R-:W-:-:S03]  /*ac60*/  LOP3.LUT R3, R3, R10, RZ, 0x3c, !PT ;  /* 0x0000000a03037212 */ /* 0x000fc600078e3cff */
[----:B------:R-:W-:-:S03]  /*ac70*/  UIADD3 UR21, UR11, 0xa180, URZ ;  /* 0x0000a1800b157890 */ /* 0x000fc6000fffe03f */
[----:B------:R-:W-:Y:S02]  /*ac80*/  UMOV UR11, UR22 ;  /* 0x00000016000b7c82 */ /* 0x000fe40008000000 */
[----:B------:R0:W-:Y:S02]  /*ac90*/  UTMALDG.3D.MULTICAST [UR8], [UR14], UR20, desc[UR16] ;  /* 0x000010080e0073b4 */ /* 0x0001e40008011814 */
[----:B0-----:R-:W-:Y:S01]  /*aca0*/  UMOV UR8, UR21 ;  /* 0x0000001500087c82 */ /* 0x001fe20008000000 */
[----:B------:R-:W-:Y:S02]  /*acb0*/  UMOV UR11, UR23 ;  /* 0x00000017000b7c82 */ /* 0x000fe40008000000 */
[----:B------:R0:W-:Y:S02]  /*acc0*/  UTMALDG.3D.MULTICAST [UR8], [UR30], UR28, desc[UR16] ;  /* 0x000010081e0073b4 */ /* 0x0001e4000801181c */
[----:B0-----:R-:W-:Y:S05]  /*acd0*/  @P3 BRA `(.L_x_302) ;  /* 0xfffffffc00343947 */ /* 0x001fea000383ffff */
.L_x_298:
[----:B------:R-:W-:Y:S05]  /*ace0*/  BSYNC B1 ;  /* 0x0000000000017941 */ /* 0x000fea0003800000 */
.L_x_297:
[----:B------:R-:W2:Y:S01]  /*acf0*/  LDL.64 R14, [R1] ;  /* 0x00000000010e7983 */ /* 0x000ea20000100a00 */
[----:B------:R-:W-:Y:S01]  /*ad00*/  LOP3.LUT P4, RZ, R8, 0xff, RZ, 0xc0, !PT ;  /* 0x000000ff08ff7812 */ /* 0x000fe2000788c0ff */
[----:B------:R-:W-:Y:S01]  /*ad10*/  VIADD R4, R7, UR40 ;  /* 0x0000002807047c36 */ /* 0x000fe20008000000 */
[----:B------:R-:W-:Y:S01]  /*ad20*/  ULDC.64 UR8, c[0x0][0x650] ;  /* 0x0001940000087ab9 */ /* 0x000fe20000000a00 */
[----:B------:R-:W-:Y:S01]  /*ad30*/  IMAD.U32 R7, RZ, RZ, UR40 ;  /* 0x00000028ff077e24 */ /* 0x000fe2000f8e00ff */
[----:B------:R-:W-:Y:S01]  /*ad40*/  UISETP.GE.U32.AND UP0, UPT, UR40, 0x5, UPT ;  /* 0x000000052800788c */ /* 0x000fe2000bf06070 */
[----:B------:R-:W-:Y:S01]  /*ad50*/  BSSY B1, `(.L_x_303) ;  /* 0x000006f000017945 */ /* 0x000fe20003800000 */
[----:B------:R-:W-:Y:S01]  /*ad60*/  ISETP.GT.U32.AND P1, PT, R4, 0x4, PT ;  /* 0x000000040400780c */ /* 0x000fe20003f24070 */
[----:B------:R-:W-:Y:S01]  /*ad70*/  IMAD.MOV.U32 R19, RZ, RZ, -0x1 ;  /* 0xffffffffff137424 */ /* 0x000fe200078e00ff */
[----:B------:R-:W-:Y:S01]  /*ad80*/  PRMT R8, RZ, 0x7610, R8 ;  /* 0x00007610ff087816 */ /* 0x000fe20000000008 */
[----:B------:R-:W-:Y:S01]  /*ad90*/  IMAD.MOV.U32 R22, RZ, RZ, -0x1 ;  /* 0xffffffffff167424 */ /* 0x000fe200078e00ff */
[----:B------:R-:W-:-:S02]  /*ada0*/  ISETP.LT.U32.AND P1, PT, R7, 0x5, P1 ;  /* 0x000000050700780c */ /* 0x000fc40000f21070 */
[----:B------:R-:W-:Y:S01]  /*adb0*/  PLOP3.LUT P3, PT, PT, PT, UP0, 0x80, 0x0 ;  /* 0x000000000000781c */ /* 0x000fe20003f6f008 */
[----:B------:R-:W0:Y:S01]  /*adc0*/  @P4 S2R R3, SR_CgaCtaId ;  /* 0x0000000000034919 */ /* 0x000e220000008800 */
[----:B------:R-:W-:-:S04]  /*add0*/  @P4 MOV R2, 0x400 ;  /* 0x0000040000024802 */ /* 0x000fc80000000f00 */
[----:B0-----:R-:W-:Y:S01]  /*ade0*/  @P4 LEA R5, R3, R2, 0x18 ;  /* 0x0000000203054211 */ /* 0x001fe200078ec0ff */
[----:B------:R-:W-:-:S03]  /*adf0*/  IMAD.WIDE.U32 R2, R4, -0x33333333, RZ ;  /* 0xcccccccd04027825 */ /* 0x000fc600078e00ff */
[----:B------:R0:W-:Y:S01]  /*ae00*/  @P4 SYNCS.ARRIVE.TRANS64.A1T0 RZ, [R5+URZ+0x88], RZ ;  /* 0x000088ff05ff49a7 */ /* 0x0001e2000810003f */
[----:B------:R-:W-:Y:S01]  /*ae10*/  IMAD.MOV.U32 R2, RZ, RZ, -0x1 ;  /* 0xffffffffff027424 */ /* 0x000fe200078e00ff */
[----:B0-----:R-:W-:Y:S02]  /*ae20*/  SHF.R.U32.HI R5, RZ, 0x2, R3 ;  /* 0x00000002ff057819 */ /* 0x001fe40000011603 */
[----:B------:R-:W-:-:S03]  /*ae30*/  SEL R3, RZ, 0x1, !P1 ;  /* 0x00000001ff037807 */ /* 0x000fc60004800000 */
[----:B------:R-:W-:Y:S01]  /*ae40*/  IMAD R7, R5, -0x5, R4 ;  /* 0xfffffffb05077824 */ /* 0x000fe200078e0204 */
[----:B------:R-:W-:Y:S02]  /*ae50*/  LOP3.LUT R0, R0, R3, RZ, 0x3c, !PT ;  /* 0x0000000300007212 */ /* 0x000fe400078e3cff */
[----:B------:R-:W-:Y:S02]  /*ae60*/  PRMT R3, RZ, 0x7610, R3 ;  /* 0x00007610ff037816 */ /* 0x000fe40000000003 */
[----:B------:R-:W-:Y:S02]  /*ae70*/  @P3 LOP3.LUT R0, R0, 0x1, R5, 0x78, !PT ;  /* 0x0000000100003812 */ /* 0x000fe400078e7805 */
[----:B--2---:R-:W-:-:S04]  /*ae80*/  IADD3 R18, P4, R18, R14, RZ ;  /* 0x0000000e12127210 */ /* 0x004fc80007f9e0ff */
[----:B------:R-:W-:Y:S01]  /*ae90*/  ISETP.GE.U32.AND P1, PT, R18, UR8, PT ;  /* 0x0000000812007c0c */ /* 0x000fe2000bf26070 */
[----:B------:R-:W-:-:S05]  /*aea0*/  IMAD.X R17, R17, 0x1, R23, P4 ;  /* 0x0000000111117824 */ /* 0x000fca00020e0617 */
[----:B------:R-:W-:-:S13]  /*aeb0*/  ISETP.GE.U32.AND.EX P1, PT, R17, UR9, PT, P1 ;  /* 0x0000000911007c0c */ /* 0x000fda000bf26110 */
[----:B------:R-:W-:Y:S05]  /*aec0*/  @P1 BRA `(.L_x_304) ;  /* 0x00000004005c1947 */ /* 0x000fea0003800000 */
[----:B------:R-:W0:Y:S01]  /*aed0*/  S2R R11, SR_CTAID.X ;  /* 0x00000000000b7919 */ /* 0x000e220000002500 */
[----:B------:R-:W-:Y:S01]  /*aee0*/  ULDC.64 UR8, c[0x0][0x628] ;  /* 0x00018a0000087ab9 */ /* 0x000fe20000000a00 */
[----:B------:R-:W1:Y:S01]  /*aef0*/  LDC R12, c[0x0][0x144] ;  /* 0x00005100ff0c7b82 */ /* 0x000e620000000800 */
[----:B------:R-:W-:Y:S01]  /*af00*/  ISETP.NE.U32.AND P1, PT, RZ, UR8, PT ;  /* 0x00000008ff007c0c */ /* 0x000fe2000bf25070 */
[----:B------:R-:W2:Y:S01]  /*af10*/  S2R R9, SR_CTAID.Y ;  /* 0x0000000000097919 */ /* 0x000ea20000002600 */
[----:B------:R-:W-:Y:S01]  /*af20*/  ULDC UR10, c[0x0][0x150] ;  /* 0x00005400000a7ab9 */ /* 0x000fe20000000800 */
[----:B------:R-:W-:Y:S01]  /*af30*/  ULDC UR11, c[0x0][0x630] ;  /* 0x00018c00000b7ab9 */ /* 0x000fe20000000800 */
[----:B------:R-:W-:Y:S01]  /*af40*/  ISETP.NE.AND.EX P1, PT, RZ, UR9, PT, P1 ;  /* 0x00000009ff007c0c */ /* 0x000fe2000bf25310 */
[----:B------:R-:W-:Y:S01]  /*af50*/  IMAD.MOV.U32 R2, RZ, RZ, R18 ;  /* 0x000000ffff027224 */ /* 0x000fe200078e0012 */
[----:B0-----:R-:W-:-:S05]  /*af60*/  I2FP.F32.U32 R3, R11 ;  /* 0x0000000b00037245 */ /* 0x001fca0000201000 */
[----:B------:R-:W-:Y:S01]  /*af70*/  FMUL R14, R3, UR10 ;  /* 0x0000000a030e7c20 */ /* 0x000fe20008400000 */
[----:B------:R-:W-:-:S05]  /*af80*/  IMAD.MOV.U32 R3, RZ, RZ, R17 ;  /* 0x000000ffff037224 */ /* 0x000fca00078e0011 */
[----:B--2---:R-:W-:Y:S05]  /*af90*/  @!P1 BRA `(.L_x_305) ;  /* 0x0000000000289947 */ /* 0x004fea0003800000 */
[----:B------:R-:W-:Y:S02]  /*afa0*/  ULDC UR10, c[0x0][0x634] ;  /* 0x00018d00000a7ab9 */ /* 0x000fe40000000800 */
[----:B------:R-:W-:-:S05]  /*afb0*/  IADD3 R3, P1, R18, UR10, RZ ;  /* 0x0000000a12037c10 */ /* 0x000fca000ff3e0ff */
[----:B------:R-:W-:-:S04]  /*afc0*/  IMAD.X R13, RZ, RZ, R17, P1 ;  /* 0x000000ffff0d7224 */ /* 0x000fc800008e0611 */
[----:B------:R-:W-:-:S04]  /*afd0*/  IMAD.WIDE.U32 R4, R13, UR8, RZ ;  /* 0x000000080d047c25 */ /* 0x000fc8000f8e00ff */
[----:B------:R-:W-:-:S04]  /*afe0*/  IMAD.WIDE.U32 R4, P1, R3, UR9, R4 ;  /* 0x0000000903047c25 */ /* 0x000fc8000f820004 */
[----:B------:R-:W-:-:S04]  /*aff0*/  IMAD.WIDE.U32 R2, R3, UR8, RZ ;  /* 0x0000000803027c25 */ /* 0x000fc8000f8e00ff */
[----:B------:R-:W-:Y:S01]  /*b000*/  IMAD.MOV.U32 R2, RZ, RZ, R5 ;  /* 0x000000ffff027224 */ /* 0x000fe200078e0005 */
[----:B------:R-:W-:Y:S01]  /*b010*/  IADD3 RZ, P3, R3, R4, RZ ;  /* 0x0000000403ff7210 */ /* 0x000fe20007f7e0ff */
[----:B------:R-:W-:-:S04]  /*b020*/  IMAD.X R3, RZ, RZ, RZ, P1 ;  /* 0x000000ffff037224 */ /* 0x000fc800008e06ff */
[----:B------:R-:W-:-:S08]  /*b030*/  IMAD.WIDE.U32.X R2, R13, UR9, R2, P3 ;  /* 0x000000090d027c25 */ /* 0x000fd000098e0402 */
.L_x_305:
[--C-:B------:R-:W-:Y:S01]  /*b040*/  SHF.R.U64 R10, R2, UR11, R3.reuse ;  /* 0x0000000b020a7c19 */ /* 0x100fe20008001203 */
[----:B------:R-:W0:Y:S01]  /*b050*/  F2I.U32.TRUNC.NTZ R14, R14 ;  /* 0x0000000e000e7305 */ /* 0x000e22000020f000 */
[----:B------:R-:W-:Y:S01]  /*b060*/  SHF.R.U32.HI R2, RZ, UR11, R3 ;  /* 0x0000000bff027c19 */ /* 0x000fe20008011603 */
[----:B------:R-:W-:Y:S01]  /*b070*/  ULDC.64 UR8, c[0x0][0x620] ;  /* 0x0001880000087ab9 */ /* 0x000fe20000000a00 */
[----:B------:R-:W-:Y:S01]  /*b080*/  IADD3 R5, P1, RZ, -R10, RZ ;  /* 0x8000000aff057210 */ /* 0x000fe20007f3e0ff */
[----:B------:R-:W-:Y:S01]  /*b090*/  IMAD.MOV.U32 R3, RZ, RZ, R17 ;  /* 0x000000ffff037224 */ /* 0x000fe200078e0011 */
[----:B------:R-:W-:-:S03]  /*b0a0*/  ULDC.64 UR10, c[0x0][0x640] ;  /* 0x00019000000a7ab9 */ /* 0x000fc60000000a00 */
[----:B------:R-:W-:Y:S01]  /*b0b0*/  IMAD.X R2, RZ, RZ, ~R2, P1 ;  /* 0x000000ffff027224 */ /* 0x000fe200008e0e02 */
[----:B------:R-:W-:-:S03]  /*b0c0*/  ISETP.NE.U32.AND P1, PT, RZ, UR10, PT ;  /* 0x0000000aff007c0c */ /* 0x000fc6000bf25070 */
[----:B------:R-:W-:Y:S01]  /*b0d0*/  IMAD R4, R2, UR8, RZ ;  /* 0x0000000802047c24 */ /* 0x000fe2000f8e02ff */
[----:B------:R-:W-:Y:S01]  /*b0e0*/  ISETP.NE.AND.EX P1, PT, RZ, UR11, PT, P1 ;  /* 0x0000000bff007c0c */ /* 0x000fe2000bf25310 */
[----:B------:R-:W-:-:S04]  /*b0f0*/  IMAD.MOV.U32 R2, RZ, RZ, R18 ;  /* 0x000000ffff027224 */ /* 0x000fc800078e0012 */
[----:B------:R-:W-:Y:S01]  /*b100*/  IMAD.WIDE.U32 R2, R5, UR8, R2 ;  /* 0x0000000805027c25 */ /* 0x000fe2000f8e0002 */
[----:B------:R-:W-:-:S03]  /*b110*/  ULDC UR8, c[0x0][0x618] ;  /* 0x0001860000087ab9 */ /* 0x000fc60000000800 */
[----:B------:R-:W-:Y:S01]  /*b120*/  IMAD R5, R5, UR9, R4 ;  /* 0x0000000905057c24 */ /* 0x000fe2000f8e0204 */
[----:B------:R-:W-:Y:S01]  /*b130*/  ULDC UR9, c[0x0][0x154] ;  /* 0x0000550000097ab9 */ /* 0x000fe20000000800 */
[----:B0-----:R-:W-:Y:S02]  /*b140*/  IMAD.MOV R4, RZ, RZ, -R14 ;  /* 0x000000ffff047224 */ /* 0x001fe400078e0a0e */
[----:B------:R-:W0:Y:S01]  /*b150*/  LDC R14, c[0x0][0x148] ;  /* 0x00005200ff0e7b82 */ /* 0x000e220000000800 */
[----:B------:R-:W-:Y:S02]  /*b160*/  IMAD.IADD R3, R3, 0x1, R5 ;  /* 0x0000000103037824 */ /* 0x000fe400078e0205 */
[----:B-1----:R-:W-:Y:S01]  /*b170*/  IMAD R11, R12, R4, R11 ;  /* 0x000000040c0b7224 */ /* 0x002fe200078e020b */
[----:B------:R-:W-:Y:S02]  /*b180*/  I2FP.F32.U32 R4, R9 ;  /* 0x0000000900047245 */ /* 0x000fe40000201000 */
[----:B------:R-:W-:-:S02]  /*b190*/  SHF.R.U64 R12, R2, UR8, R3 ;  /* 0x00000008020c7c19 */ /* 0x000fc40008001203 */
[----:B------:R-:W-:Y:S01]  /*b1a0*/  SHF.R.U32.HI R3, RZ, UR8, R3 ;  /* 0x00000008ff037c19 */ /* 0x000fe20008011603 */
[----:B------:R-:W-:Y:S01]  /*b1b0*/  FMUL R4, R4, UR9 ;  /* 0x0000000904047c20 */ /* 0x000fe20008400000 */
[----:B------:R-:W-:Y:S02]  /*b1c0*/  ULDC UR8, c[0x0][0x608] ;  /* 0x0001820000087ab9 */ /* 0x000fe40000000800 */
[--C-:B------:R-:W-:Y:S01]  /*b1d0*/  SHF.R.U64 R15, R12, UR8, R3.reuse ;  /* 0x000000080c0f7c19 */ /* 0x100fe20008001203 */
[----:B------:R1:W2:Y:S01]  /*b1e0*/  F2I.U32.TRUNC.NTZ R20, R4 ;  /* 0x0000000400147305 */ /* 0x0002a2000020f000 */
[----:B------:R-:W-:Y:S01]  /*b1f0*/  SHF.R.U32.HI R2, RZ, UR8, R3 ;  /* 0x00000008ff027c19 */ /* 0x000fe20008011603 */
[----:B------:R-:W-:-:S03]  /*b200*/  ULDC UR8, c[0x0][0x658] ;  /* 0x0001960000087ab9 */ /* 0x000fc60000000800 */
[--C-:B------:R-:W-:Y:S02]  /*b210*/  SHF.R.U64 R13, R15, UR8, R2.reuse ;  /* 0x000000080f0d7c19 */ /* 0x100fe40008001202 */
[----:B------:R-:W-:-:S03]  /*b220*/  SHF.R.U32.HI R19, RZ, UR8, R2 ;  /* 0x00000008ff137c19 */ /* 0x000fc60008011602 */
[----:B------:R-:W-:Y:S02]  /*b230*/  IMAD.MOV.U32 R2, RZ, RZ, R13 ;  /* 0x000000ffff027224 */ /* 0x000fe400078e000d */
[----:B------:R-:W-:Y:S01]  /*b240*/  IMAD.MOV.U32 R3, RZ, RZ, R19 ;  /* 0x000000ffff037224 */ /* 0x000fe200078e0013 */
[----:B-1----:R-:W-:Y:S06]  /*b250*/  @!P1 BRA `(.L_x_306) ;  /* 0x0000000000289947 */ /* 0x002fec0003800000 */
        /* <DEDUP_REMOVED lines=10> */
.L_x_306:
[----:B------:R-:W1:Y:S01]  /*b300*/  LDC R4, c[0x0][0x65c] ;  /* 0x00019700ff047b82 */ /* 0x000e620000000800 */
[----:B------:R-:W-:Y:S01]  /*b310*/  ULDC UR8, c[0x0][0x648] ;  /* 0x0001920000087ab9 */ /* 0x000fe20000000800 */
[----:B------:R-:W-:Y:S01]  /*b320*/  LOP3.LUT R15, R15, UR13, RZ, 0xc0, !PT ;  /* 0x0000000d0f0f7c12 */ /* 0x000fe2000f8ec0ff */
[----:B--2---:R-:W-:Y:S01]  /*b330*/  IMAD.MOV R20, RZ, RZ, -R20 ;  /* 0x000000ffff147224 */ /* 0x004fe200078e0a14 */
[----:B------:R-:W-:Y:S01]  /*b340*/  SHF.R.U64 R2, R2, UR8, R3 ;  /* 0x0000000802027c19 */ /* 0x000fe20008001203 */
[----:B------:R-:W-:Y:S01]  /*b350*/  ULDC UR8, c[0x0][0x638] ;  /* 0x00018e0000087ab9 */ /* 0x000fe20000000800 */
[----:B------:R-:W-:Y:S01]  /*b360*/  LOP3.LUT R12, R12, UR4, RZ, 0xc0, !PT ;  /* 0x000000040c0c7c12 */ /* 0x000fe2000f8ec0ff */
[----:B------:R-:W-:Y:S01]  /*b370*/  ULDC UR9, c[0x0][0x610] ;  /* 0x0001840000097ab9 */ /* 0x000fe20000000800 */
[----:B------:R-:W-:Y:S01]  /*b380*/  IMAD.MOV.U32 R3, RZ, RZ, 0x1 ;  /* 0x00000001ff037424 */ /* 0x000fe200078e00ff */
[----:B-1----:R-:W-:Y:S01]  /*b390*/  ISETP.NE.AND P1, PT, R4, 0x1, PT ;  /* 0x000000010400780c */ /* 0x002fe20003f25270 */
[----:B------:R-:W-:-:S02]  /*b3a0*/  IMAD.MOV R4, RZ, RZ, -R2 ;  /* 0x000000ffff047224 */ /* 0x000fc400078e0a02 */
[----:B------:R-:W-:Y:S02]  /*b3b0*/  IMAD R2, R2, UR5, R15 ;  /* 0x0000000502027c24 */ /* 0x000fe4000f8e020f */
[----:B------:R-:W-:Y:S01]  /*b3c0*/  IMAD R13, R4, UR8, R13 ;  /* 0x00000008040d7c24 */ /* 0x000fe2000f8e020d */
[----:B------:R-:W-:-:S07]  /*b3d0*/  ULDC UR8, c[0x0][0x600] ;  /* 0x0001800000087ab9 */ /* 0x000fce0000000800 */
[----:B0-----:R-:W-:-:S04]  /*b3e0*/  @P1 IMAD R11, R14, R20, R9 ;  /* 0x000000140e0b1224 */ /* 0x001fc800078e0209 */
[----:B------:R-:W-:Y:S02]  /*b3f0*/  IMAD R11, R2, UR9, R11 ;  /* 0x00000009020b7c24 */ /* 0x000fe4000f8e020b */
[----:B------:R-:W-:-:S05]  /*b400*/  IMAD R2, R13, UR8, R12 ;  /* 0x000000080d027c24 */ /* 0x000fca000f8e020c */
[----:B------:R-:W-:Y:S02]  /*b410*/  SEL R22, R2, R11, !P1 ;  /* 0x0000000b02167207 */ /* 0x000fe40004800000 */
[----:B------:R-:W-:Y:S01]  /*b420*/  SEL R19, R11, R2, !P1 ;  /* 0x000000020b137207 */ /* 0x000fe20004800000 */
[----:B------:R-:W-:-:S07]  /*b430*/  IMAD.MOV.U32 R2, RZ, RZ, R10 ;  /* 0x000000ffff027224 */ /* 0x000fce00078e000a */
.L_x_304:
[----:B------:R-:W-:Y:S05]  /*b440*/  BSYNC B1 ;  /* 0x0000000000017941 */ /* 0x000fea0003800000 */
.L_x_303:
[----:B------:R-:W-:-:S13]  /*b450*/  LOP3.LUT P1, RZ, R3, 0xff, RZ, 0xc0, !PT ;  /* 0x000000ff03ff7812 */ /* 0x000fda000782c0ff */
[----:B------:R-:W-:Y:S05]  /*b460*/  @P1 BRA `(.L_x_307) ;  /* 0xfffffff400181947 */ /* 0x000fea000383ffff */
[----:B------:R-:W-:Y:S05]  /*b470*/  BSYNC B0 ;  /* 0x0000000000007941 */ /* 0x000fea0003800000 */
.L_x_295:
[----:B------:R-:W-:-:S03]  /*b480*/  UMOV UR8, 0xffffffff ;  /* 0xffffffff00087882 */ /* 0x000fc60000000000 */
[----:B------:R-:W-:Y:S05]  /*b490*/  BRA.DIV UR8, `(.L_x_308) ;  /* 0x0000000608647947 */ /* 0x000fea000b800000 */
[----:B------:R-:W-:-:S13]  /*b4a0*/  ELECT P6, URZ, PT ;  /* 0x00000000003f782f */ /* 0x000fda00038c0000 */
.L_x_325:
[----:B------:R-:W-:Y:S04]  /*b4b0*/  BSSY B0, `(.L_x_309) ;  /* 0x0000034000007945 */ /* 0x000fe80003800000 */
[----:B------:R-:W-:Y:S05]  /*b4c0*/  @!P6 BRA `(.L_x_310) ;  /* 0x0000000000c8e947 */ /* 0x000fea0003800000 */
[----:B------:R-:W-:-:S04]  /*b4d0*/  LOP3.LUT R16, R16, 0x2, RZ, 0xfc, !PT ;  /* 0x0000000210107812 */ /* 0x000fc800078efcff */
[----:B------:R-:W-:-:S13]  /*b4e0*/  ISETP.NE.AND P0, PT, R16, 0x3, PT ;  /* 0x000000031000780c */ /* 0x000fda0003f05270 */
[----:B------:R-:W-:Y:S05]  /*b4f0*/  @!P0 BRA `(.L_x_311) ;  /* 0x0000000000048947 */ /* 0x000fea0003800000 */
[----:B------:R-:W-:Y:S01]  /*b500*/  BPT.TRAP 0x1 ;  /* 0x000000040000795c */ /* 0x000fe20000300000 */
.L_x_311:
[----:B------:R-:W0:Y:S01]  /*b510*/  S2R R3, SR_CgaCtaId ;  /* 0x0000000000037919 */ /* 0x000e220000008800 */
[----:B------:R-:W-:Y:S02]  /*b520*/  MOV R2, 0x400 ;  /* 0x0000040000027802 */ /* 0x000fe40000000f00 */
[----:B------:R-:W-:Y:S02]  /*b530*/  SHF.L.U32 R4, R0, 0x1f, RZ ;  /* 0x0000001f00047819 */ /* 0x000fe400000006ff */
[----:B0-----:R-:W-:-:S05]  /*b540*/  LEA R2, R3, R2, 0x18 ;  /* 0x0000000203027211 */ /* 0x001fca00078ec0ff */
[----:B------:R-:W-:-:S04]  /*b550*/  VIADD R2, R2, 0x28 ;  /* 0x0000002802027836 */ /* 0x000fc80000000000 */
[C---:B------:R-:W-:Y:S02]  /*b560*/  IMAD R9, R7.reuse, 0x8, R2 ;  /* 0x0000000807097824 */ /* 0x040fe400078e0202 */
[----:B------:R-:W-:Y:S02]  /*b570*/  VIADD R7, R7, 0x1 ;  /* 0x0000000107077836 */ /* 0x000fe40000000000 */
[----:B------:R-:W0:Y:S03]  /*b580*/  SYNCS.PHASECHK.TRANS64.TRYWAIT P0, [R9+URZ], R4 ;  /* 0x00000004090075a7 */ /* 0x000e26000800017f */
[----:B------:R-:W-:-:S04]  /*b590*/  ISETP.NE.AND P1, PT, R7, 0x5, PT ;  /* 0x000000050700780c */ /* 0x000fc80003f25270 */
[----:B------:R-:W-:Y:S02]  /*b5a0*/  SEL R3, RZ, 0x1, P1 ;  /* 0x00000001ff037807 */ /* 0x000fe40000800000 */
[----:B------:R-:W-:Y:S02]  /*b5b0*/  SEL R7, R7, RZ, P1 ;  /* 0x000000ff07077207 */ /* 0x000fe40000800000 */
[----:B------:R-:W-:-:S03]  /*b5c0*/  LOP3.LUT R6, R0, R3, RZ, 0x3c, !PT ;  /* 0x0000000300067212 */ /* 0x000fc600078e3cff */
[----:B------:R-:W-:Y:S01]  /*b5d0*/  IMAD R8, R7, 0x8, R2 ;  /* 0x0000000807087824 */ /* 0x000fe200078e0202 */
[----:B------:R-:W-:Y:S01]  /*b5e0*/  SHF.L.U32 R5, R6, 0x1f, RZ ;  /* 0x0000001f06057819 */ /* 0x000fe200000006ff */
[----:B0-----:R-:W-:Y:S06]  /*b5f0*/  @!P0 BRA `(.L_x_312) ;  /* 0x00000004002c8947 */ /* 0x001fec0003800000 */
.L_x_326:
[----:B------:R-:W1:Y:S01]  /*b600*/  SYNCS.PHASECHK.TRANS64.TRYWAIT P0, [R8+URZ], R5 ;  /* 0x00000005080075a7 */ /* 0x000e62000800017f */
[----:B------:R-:W-:-:S05]  /*b610*/  VIADD R0, R7, 0x1 ;  /* 0x0000000107007836 */ /* 0x000fca0000000000 */
[----:B------:R-:W-:-:S04]  /*b620*/  ISETP.NE.AND P1, PT, R0, 0x5, PT ;  /* 0x000000050000780c */ /* 0x000fc80003f25270 */
[----:B------:R-:W-:Y:S02]  /*b630*/  SEL R3, RZ, 0x1, P1 ;  /* 0x00000001ff037807 */ /* 0x000fe40000800000 */
[----:B------:R-:W-:Y:S02]  /*b640*/  SEL R7, R0, RZ, P1 ;  /* 0x000000ff00077207 */ /* 0x000fe40000800000 */
[----:B------:R-:W-:-:S03]  /*b650*/  LOP3.LUT R6, R6, R3, RZ, 0x3c, !PT ;  /* 0x0000000306067212 */ /* 0x000fc600078e3cff */
[----:B0-----:R-:W-:Y:S01]  /*b660*/  IMAD R9, R7, 0x8, R2 ;  /* 0x0000000807097824 */ /* 0x001fe200078e0202 */
[----:B------:R-:W-:Y:S01]  /*b670*/  SHF.L.U32 R4, R6, 0x1f, RZ ;  /* 0x0000001f06047819 */ /* 0x000fe200000006ff */
[----:B-1----:R-:W-:Y:S06]  /*b680*/  @!P0 BRA `(.L_x_313) ;  /* 0x00000004001c8947 */ /* 0x002fec0003800000 */
.L_x_327:
[----:B------:R-:W1:Y:S01]  /*b690*/  SYNCS.PHASECHK.TRANS64.TRYWAIT P0, [R9+URZ], R4 ;  /* 0x00000004090075a7 */ /* 0x000e62000800017f */
[----:B------:R-:W-:-:S05]  /*b6a0*/  VIADD R0, R7, 0x1 ;  /* 0x0000000107007836 */ /* 0x000fca0000000000 */
[----:B------:R-:W-:-:S04]  /*b6b0*/  ISETP.NE.AND P1, PT, R0, 0x5, PT ;  /* 0x000000050000780c */ /* 0x000fc80003f25270 */
[----:B------:R-:W-:Y:S02]  /*b6c0*/  SEL R3, RZ, 0x1, P1 ;  /* 0x00000001ff037807 */ /* 0x000fe40000800000 */
[----:B------:R-:W-:Y:S02]  /*b6d0*/  SEL R7, R0, RZ, P1 ;  /* 0x000000ff00077207 */ /* 0x000fe40000800000 */
[----:B------:R-:W-:-:S03]  /*b6e0*/  LOP3.LUT R11, R6, R3, RZ, 0x3c, !PT ;  /* 0x00000003060b7212 */ /* 0x000fc600078e3cff */
[----:B------:R-:W-:Y:S01]  /*b6f0*/  IMAD R6, R7, 0x8, R2 ;  /* 0x0000000807067824 */ /* 0x000fe200078e0202 */
[----:B0-----:R-:W-:Y:S01]  /*b700*/  SHF.L.U32 R5, R11, 0x1f, RZ ;  /* 0x0000001f0b057819 */ /* 0x001fe200000006ff */
[----:B-1----:R-:W-:Y:S06]  /*b710*/  @!P0 BRA `(.L_x_314) ;  /* 0x00000004000c8947 */ /* 0x002fec0003800000 */
.L_x_328:
[----:B------:R-:W1:Y:S01]  /*b720*/  SYNCS.PHASECHK.TRANS64.TRYWAIT P0, [R6+URZ], R5 ;  /* 0x00000005060075a7 */ /* 0x000e62000800017f */
[----:B------:R-:W-:-:S05]  /*b730*/  VIADD R0, R7, 0x1 ;  /* 0x0000000107007836 */ /* 0x000fca0000000000 */
[----:B------:R-:W-:-:S04]  /*b740*/  ISETP.NE.AND P1, PT, R0, 0x5, PT ;  /* 0x000000050000780c */ /* 0x000fc80003f25270 */
[----:B0-----:R-:W-:Y:S02]  /*b750*/  SEL R4, RZ, 0x1, P1 ;  /* 0x00000001ff047807 */ /* 0x001fe40000800000 */
[----:B------:R-:W-:Y:S02]  /*b760*/  SEL R3, R0, RZ, P1 ;  /* 0x000000ff00037207 */ /* 0x000fe40000800000 */
[----:B------:R-:W-:Y:S01]  /*b770*/  LOP3.LUT R0, R11, R4, RZ, 0x3c, !PT ;  /* 0x000000040b007212 */ /* 0x000fe200078e3cff */
[----:B-1----:R-:W-:Y:S06]  /*b780*/  @!P0 BRA `(.L_x_315) ;  /* 0x0000000400048947 */ /* 0x002fec0003800000 */
.L_x_329:
[----:B------:R-:W-:Y:S01]  /*b790*/  IMAD R3, R3, 0x8, R2 ;  /* 0x0000000803037824 */ /* 0x000fe200078e0202 */
[----:B------:R-:W-:-:S07]  /*b7a0*/  SHF.L.U32 R0, R0, 0x1f, RZ ;  /* 0x0000001f00007819 */ /* 0x000fce00000006ff */
.L_x_316:
[----:B-1----:R1:W2:Y:S02]  /*b7b0*/  SYNCS.PHASECHK.TRANS64.TRYWAIT P0, [R3+URZ], R0 ;  /* 0x00000000030075a7 */ /* 0x0022a4000800017f */
[----:B--2---:R-:W-:Y:S05]  /*b7c0*/  @!P0 NANOSLEEP.SYNCS 0x989680 ;  /* 0x009896800000895d */ /* 0x004fea0003900000 */
[----:B------:R-:W2:Y:S02]  /*b7d0*/  @!P0 SYNCS.PHASECHK.TRANS64 P0, [R3+URZ], R0 ;  /* 0x00000000030085a7 */ /* 0x000ea4000800007f */
[----:B--2---:R-:W-:Y:S05]  /*b7e0*/  @!P0 BRA `(.L_x_316) ;  /* 0xfffffffc00f08947 */ /* 0x004fea000383ffff */
.L_x_310:
[----:B------:R-:W-:Y:S05]  /*b7f0*/  BSYNC B0 ;  /* 0x0000000000007941 */ /* 0x000fea0003800000 */
.L_x_309:
[----:B------:R-:W-:Y:S05]  /*b800*/  EXIT ;  /* 0x000000000000794d */ /* 0x000fea0003800000 */
.L_x_19:
[----:B-1----:R1:W2:Y:S02]  /*b810*/  SYNCS.PHASECHK.TRANS64.TRYWAIT P0, [R161+URZ], R0 ;  /* 0x00000000a10075a7 */ /* 0x0022a4000800017f */
[----:B--2---:R-:W-:Y:S05]  /*b820*/  @!P0 NANOSLEEP.SYNCS 0x989680 ;  /* 0x009896800000895d */ /* 0x004fea0003900000 */
[----:B------:R-:W2:Y:S02]  /*b830*/  @!P0 SYNCS.PHASECHK.TRANS64 P0, [R161+URZ], R0 ;  /* 0x00000000a10085a7 */ /* 0x000ea4000800007f */
[----:B--2---:R-:W-:Y:S05]  /*b840*/  @!P0 BRA `(.L_x_19) ;  /* 0xfffffffc00f08947 */ /* 0x004fea000383ffff */
[----:B------:R-:W-:Y:S05]  /*b850*/  BRA `(.L_x_317) ;  /* 0xffffff5c00a87947 */ /* 0x000fea000383ffff */
.L_x_24:
[----:B--2---:R2:W3:Y:S02]  /*b860*/  SYNCS.PHASECHK.TRANS64.TRYWAIT P1, [R3+URZ], R0 ;  /* 0x00000000030075a7 */ /* 0x0044e4000802017f */
[----:B---3--:R-:W-:Y:S05]  /*b870*/  @!P1 NANOSLEEP.SYNCS 0x989680 ;  /* 0x009896800000995d */ /* 0x008fea0003900000 */
[----:B------:R-:W3:Y:S02]  /*b880*/  @!P1 SYNCS.PHASECHK.TRANS64 P1, [R3+URZ], R0 ;  /* 0x00000000030095a7 */ /* 0x000ee4000802007f */
[----:B---3--:R-:W-:Y:S05]  /*b890*/  @!P1 BRA `(.L_x_24) ;  /* 0xfffffffc00f09947 */ /* 0x008fea000383ffff */
[----:B------:R-:W-:Y:S05]  /*b8a0*/  BRA `(.L_x_23) ;  /* 0xffffff6000147947 */ /* 0x000fea000383ffff */
.L_x_29:
[----:B--2---:R-:W-:-:S04]  /*b8b0*/  IMAD.U32 R5, RZ, RZ, UR4 ;  /* 0x00000004ff057e24 */ /* 0x004fc8000f8e00ff */
[----:B------:R2:W3:Y:S03]  /*b8c0*/  SYNCS.PHASECHK.TRANS64.TRYWAIT P1, [R5+URZ], R4 ;  /* 0x00000004050075a7 */ /* 0x0004e6000802017f */
[----:B---3--:R-:W-:Y:S05]  /*b8d0*/  @!P1 NANOSLEEP.SYNCS 0x989680 ;  /* 0x009896800000995d */ /* 0x008fea0003900000 */
[----:B------:R-:W3:Y:S02]  /*b8e0*/  @!P1 SYNCS.PHASECHK.TRANS64 P1, [R5+URZ], R4 ;  /* 0x00000004050095a7 */ /* 0x000ee4000802007f */
[----:B---3--:R-:W-:Y:S05]  /*b8f0*/  @!P1 BRA `(.L_x_29) ;  /* 0xfffffffc00ec9947 */ /* 0x008fea000383ffff */
[----:B------:R-:W-:Y:S05]  /*b900*/  BRA `(.L_x_28) ;  /* 0xffffff6000f07947 */ /* 0x000fea000383ffff */
.L_x_35:
[----:B-1----:R1:W2:Y:S02]  /*b910*/  SYNCS.PHASECHK.TRANS64.TRYWAIT P0, [R161+URZ+0x10], R0 ;  /* 0x00001000a10075a7 */ /* 0x0022a4000800017f */
[----:B--2---:R-:W-:Y:S05]  /*b920*/  @!P0 NANOSLEEP.SYNCS 0x989680 ;  /* 0x009896800000895d */ /* 0x004fea0003900000 */
[----:B------:R-:W2:Y:S02]  /*b930*/  @!P0 SYNCS.PHASECHK.TRANS64 P0, [R161+URZ+0x10], R0 ;  /* 0x00001000a10085a7 */ /* 0x000ea4000800007f */
[----:B--2---:R-:W-:Y:S05]  /*b940*/  @!P0 BRA `(.L_x_35) ;  /* 0xfffffffc00f08947 */ /* 0x004fea000383ffff */
[----:B------:R-:W-:Y:S05]  /*b950*/  BRA `(.L_x_318) ;  /* 0xffffff6800487947 */ /* 0x000fea000383ffff */
.L_x_296:
[----:B------:R-:W-:Y:S01]  /*b960*/  BSSY B1, `(.L_x_319) ;  /* 0x0000006000017945 */ /* 0x000fe20003800000 */
[----:B------:R-:W-:-:S07]  /*b970*/  IMAD.MOV.U32 R15, RZ, RZ, -0x1 ;  /* 0xffffffffff0f7424 */ /* 0x000fce00078e00ff */
[----:B-----5:R-:W-:Y:S05]  /*b980*/  WARPSYNC.COLLECTIVE R15, `(.L_x_320) ;  /* 0x000000000f0c7348 */ /* 0x020fea0003c00000 */
[----:B------:R-:W-:Y:S02]  /*b990*/  ELECT P6, UR62, PT ;  /* 0x00000000003e782f */ /* 0x000fe400038c0000 */
[----:B------:R-:W-:Y:S01]  /*b9a0*/  MOV R14, UR62 ;  /* 0x0000003e000e7c02 */ /* 0x000fe20008000f00 */
[----:B-----5:R-:W-:Y:S10]  /*b9b0*/  ENDCOLLECTIVE ;  /* 0x000000000000791b */ /* 0x020ff40003800000 */
.L_x_320:
[----:B------:R-:W-:Y:S05]  /*b9c0*/  BSYNC B1 ;  /* 0x0000000000017941 */ /* 0x000fea0003800000 */
.L_x_319:
[----:B------:R-:W-:Y:S05]  /*b9d0*/  BRA `(.L_x_321) ;  /* 0xffffffec00c87947 */ /* 0x000fea000383ffff */
.L_x_299:
[----:B0-----:R0:W1:Y:S02]  /*b9e0*/  SYNCS.PHASECHK.TRANS64.TRYWAIT P1, [R10+URZ+0x28], R5 ;  /* 0x000028050a0075a7 */ /* 0x001064000802017f */
[----:B-1----:R-:W-:Y:S05]  /*b9f0*/  @!P1 NANOSLEEP.SYNCS 0x989680 ;  /* 0x009896800000995d */ /* 0x002fea0003900000 */
[----:B------:R-:W1:Y:S02]  /*ba00*/  @!P1 SYNCS.PHASECHK.TRANS64 P1, [R10+URZ+0x28], R5 ;  /* 0x000028050a0095a7 */ /* 0x000e64000802007f */
[----:B-1----:R-:W-:Y:S05]  /*ba10*/  @!P1 BRA `(.L_x_299) ;  /* 0xfffffffc00f09947 */ /* 0x002fea000383ffff */
[----:B------:R-:W-:Y:S05]  /*ba20*/  BRA `(.L_x_322) ;  /* 0xfffffff000007947 */ /* 0x000fea000383ffff */
.L_x_308:
[----:B------:R-:W-:Y:S01]  /*ba30*/  BSSY B0, `(.L_x_323) ;  /* 0x0000006000007945 */ /* 0x000fe20003800000 */
[----:B------:R-:W-:-:S07]  /*ba40*/  IMAD.MOV.U32 R15, RZ, RZ, -0x1 ;  /* 0xffffffffff0f7424 */ /* 0x000fce00078e00ff */
[----:B-----5:R-:W-:Y:S05]  /*ba50*/  WARPSYNC.COLLECTIVE R15, `(.L_x_324) ;  /* 0x000000000f0c7348 */ /* 0x020fea0003c00000 */
[----:B------:R-:W-:Y:S02]  /*ba60*/  ELECT P6, UR62, PT ;  /* 0x00000000003e782f */ /* 0x000fe400038c0000 */
[----:B------:R-:W-:Y:S01]  /*ba70*/  MOV R14, UR62 ;  /* 0x0000003e000e7c02 */ /* 0x000fe20008000f00 */
[----:B-----5:R-:W-:Y:S10]  /*ba80*/  ENDCOLLECTIVE ;  /* 0x000000000000791b */ /* 0x020ff40003800000 */
.L_x_324:
[----:B------:R-:W-:Y:S05]  /*ba90*/  BSYNC B0 ;  /* 0x0000000000007941 */ /* 0x000fea0003800000 */
.L_x_323:
[----:B------:R-:W-:Y:S05]  /*baa0*/  BRA `(.L_x_325) ;  /* 0xfffffff800807947 */ /* 0x000fea000383ffff */
.L_x_312:
[----:B0-----:R0:W1:Y:S02]  /*bab0*/  SYNCS.PHASECHK.TRANS64.TRYWAIT P0, [R9+URZ], R4 ;  /* 0x00000004090075a7 */ /* 0x001064000800017f */
[----:B-1----:R-:W-:Y:S05]  /*bac0*/  @!P0 NANOSLEEP.SYNCS 0x989680 ;  /* 0x009896800000895d */ /* 0x002fea0003900000 */
[----:B------:R-:W1:Y:S02]  /*bad0*/  @!P0 SYNCS.PHASECHK.TRANS64 P0, [R9+URZ], R4 ;  /* 0x00000004090085a7 */ /* 0x000e64000800007f */
[----:B-1----:R-:W-:Y:S05]  /*bae0*/  @!P0 BRA `(.L_x_312) ;  /* 0xfffffffc00f08947 */ /* 0x002fea000383ffff */
[----:B------:R-:W-:Y:S05]  /*baf0*/  BRA `(.L_x_326) ;  /* 0xfffffff800c07947 */ /* 0x000fea000383ffff */
.L_x_313:
[----:B0-----:R0:W1:Y:S02]  /*bb00*/  SYNCS.PHASECHK.TRANS64.TRYWAIT P0, [R8+URZ], R5 ;  /* 0x00000005080075a7 */ /* 0x001064000800017f */
[----:B-1----:R-:W-:Y:S05]  /*bb10*/  @!P0 NANOSLEEP.SYNCS 0x989680 ;  /* 0x009896800000895d */ /* 0x002fea0003900000 */
[----:B------:R-:W1:Y:S02]  /*bb20*/  @!P0 SYNCS.PHASECHK.TRANS64 P0, [R8+URZ], R5 ;  /* 0x00000005080085a7 */ /* 0x000e64000800007f */
[----:B-1----:R-:W-:Y:S05]  /*bb30*/  @!P0 BRA `(.L_x_313) ;  /* 0xfffffffc00f08947 */ /* 0x002fea000383ffff */
[----:B------:R-:W-:Y:S05]  /*bb40*/  BRA `(.L_x_327) ;  /* 0xfffffff800d07947 */ /* 0x000fea000383ffff */
.L_x_314:
[----:B0-----:R0:W1:Y:S02]  /*bb50*/  SYNCS.PHASECHK.TRANS64.TRYWAIT P0, [R9+URZ], R4 ;  /* 0x00000004090075a7 */ /* 0x001064000800017f */
[----:B-1----:R-:W-:Y:S05]  /*bb60*/  @!P0 NANOSLEEP.SYNCS 0x989680 ;  /* 0x009896800000895d */ /* 0x002fea0003900000 */
[----:B------:R-:W1:Y:S02]  /*bb70*/  @!P0 SYNCS.PHASECHK.TRANS64 P0, [R9+URZ], R4 ;  /* 0x00000004090085a7 */ /* 0x000e64000800007f */
[----:B-1----:R-:W-:Y:S05]  /*bb80*/  @!P0 BRA `(.L_x_314) ;  /* 0xfffffffc00f08947 */ /* 0x002fea000383ffff */
[----:B------:R-:W-:Y:S05]  /*bb90*/  BRA `(.L_x_328) ;  /* 0xfffffff800e07947 */ /* 0x000fea000383ffff */
.L_x_315:
[----:B0-----:R0:W1:Y:S02]  /*bba0*/  SYNCS.PHASECHK.TRANS64.TRYWAIT P0, [R6+URZ], R5 ;  /* 0x00000005060075a7 */ /* 0x001064000800017f */
[----:B-1----:R-:W-:Y:S05]  /*bbb0*/  @!P0 NANOSLEEP.SYNCS 0x989680 ;  /* 0x009896800000895d */ /* 0x002fea0003900000 */
[----:B------:R-:W1:Y:S02]  /*bbc0*/  @!P0 SYNCS.PHASECHK.TRANS64 P0, [R6+URZ], R5 ;  /* 0x00000005060085a7 */ /* 0x000e64000800007f */
[----:B-1----:R-:W-:Y:S05]  /*bbd0*/  @!P0 BRA `(.L_x_315) ;  /* 0xfffffffc00f08947 */ /* 0x002fea000383ffff */
[----:B------:R-:W-:Y:S05]  /*bbe0*/  BRA `(.L_x_329) ;  /* 0xfffffff800e87947 */ /* 0x000fea000383ffff */
.L_x_330:
[----:B------:R-:W-:-:S00]  /*bbf0*/  BRA `(.L_x_330) ;  /* 0xfffffffc00fc7947 */ /* 0x000fc0000383ffff */
[----:B------:R-:W-:-:S00]  /*bc00*/  NOP ;  /* 0x0000000000007918 */ /* 0x000fc00000000000 */
[----:B------:R-:W-:-:S00]  /*bc10*/  NOP ;  /* 0x0000000000007918 */ /* 0x000fc00000000000 */
[----:B------:R-:W-:-:S00]  /*bc20*/  NOP ;  /* 0x0000000000007918 */ /* 0x000fc00000000000 */
[----:B------:R-:W-:-:S00]  /*bc30*/  NOP ;  /* 0x0000000000007918 */ /* 0x000fc00000000000 */
[----:B------:R-:W-:-:S00]  /*bc40*/  NOP ;  /* 0x0000000000007918 */ /* 0x000fc00000000000 */
[----:B------:R-:W-:-:S00]  /*bc50*/  NOP ;  /* 0x0000000000007918 */ /* 0x000fc00000000000 */
[----:B------:R-:W-:-:S00]  /*bc60*/  NOP ;  /* 0x0000000000007918 */ /* 0x000fc00000000000 */
[----:B------:R-:W-:-:S00]  /*bc70*/  NOP ;  /* 0x0000000000007918 */ /* 0x000fc00000000000 */
.L_x_331:


//--------------------- .nv.global.init           --------------------------
	.section	.nv.global.init,"aw",@progbits
.nv.global.init:
	.type		$str$22,@object
	.size		$str$22,($str$23 - $str$22)
$str$22:
        /*0000*/ 	.byte	0x6b, 0x5f, 0x74, 0x69, 0x6c, 0x65, 0x5f, 0x63, 0x6f, 0x75, 0x6e, 0x74, 0x20, 0x3e, 0x3d, 0x20
        /*0010*/ 	.byte	0x31, 0x00
	.type		$str$23,@object
	.size		$str$23,(__unnamed_1 - $str$23)
$str$23:
        /*0012*/ 	.byte	0x2f, 0x74, 0x6d, 0x70, 0x2f, 0x63, 0x75, 0x74, 0x6c, 0x61, 0x73, 0x73, 0x5f, 0x73, 0x77, 0x65
        /*0022*/ 	.byte	0x65, 0x70, 0x5f, 0x73, 0x72, 0x63, 0x2f, 0x69, 0x6e, 0x63, 0x6c, 0x75, 0x64, 0x65, 0x2f, 0x63
        /*0032*/ 	.byte	0x75, 0x74, 0x6c, 0x61, 0x73, 0x73, 0x2f, 0x67, 0x65, 0x6d, 0x6d, 0x2f, 0x63, 0x6f, 0x6c, 0x6c
        /*0042*/ 	.byte	0x65, 0x63, 0x74, 0x69, 0x76, 0x65, 0x2f, 0x73, 0x6d, 0x39, 0x30, 0x5f, 0x6d, 0x6d, 0x61, 0x5f
        /*0052*/ 	.byte	0x74, 0x6d, 0x61, 0x5f, 0x67, 0x6d, 0x6d, 0x61, 0x5f, 0x73, 0x73, 0x5f, 0x77, 0x61, 0x72, 0x70
        /*0062*/ 	.byte	0x73, 0x70, 0x65, 0x63, 0x69, 0x61, 0x6c, 0x69, 0x7a, 0x65, 0x64, 0x2e, 0x68, 0x70, 0x70, 0x00
	.type		__unnamed_1,@object
	.size		__unnamed_1,(.L_0 - __unnamed_1)
__unnamed_1:
        /*0072*/ 	.byte	0x76, 0x6f, 0x69, 0x64, 0x20, 0x63, 0x75, 0x74, 0x6c, 0x61, 0x73, 0x73, 0x3a, 0x3a, 0x67, 0x65
        /* <DEDUP_REMOVED lines=180> */
        /*0bc2*/ 	.byte	0x3a, 0x3a, 0x69, 0x64, 0x65, 0x6e, 0x74, 0x69, 0x74, 0x79, 0x5d, 0x00
.L_0:


//--------------------- .nv.shared._ZN7cutlass13device_kernelINS_4gemm6kernel13GemmUniversalIN4cute5tupleIJiiiiEEENS1_10collective13CollectiveMmaINS1_34MainloopSm90TmaGmmaWarpSpecializedILi5ENS5_IJNS4_1CILi2EEENSA_ILi4EEENSA_ILi1EEEEEENS1_32KernelTmaWarpSpecializedPingpongEEENS5_IJNSA_ILi64EEENSA_ILi256EEESH_EEENS_6half_tENS5_IJlSD_lEEESK_SL_NS4_8TiledMMAINS4_8MMA_AtomIJNS4_4SM904GMMA26MMA_64x256x16_F32F16F16_SSILNSP_5MajorE0ELSR_0ELNSP_7ScaleInE1ELSS_1EEEEEENS4_6LayoutINS5_IJSD_SD_SD_EEENS5_IJNSA_ILi0EEESX_SX_EEEEENS5_IJNS4_10UnderscoreES10_S10_EEEEENS4_23SM90_TMA_LOAD_MULTICASTENS4_14ComposedLayoutINS4_7SwizzleILi3ELi4ELi3EEENS4_18smem_ptr_flag_bitsILi16EEENSV_INS5_IJNSA_ILi8EEESH_EEENS5_IJSH_SD_EEEEEEEvNS4_8identityES13_S1D_vS1E_EENS_8epilogue10collective6detail29Sm90TmaWarpSpecializedAdapterINS1H_15DefaultEpilogueISK_SL_SL_NS1G_6thread17LinearCombinationISK_Li1EffLNS1L_9ScaleType4KindE0ELNS_15FloatRoundStyleE2ESK_EENS1_15EpilogueDefaultEEEEEvvEEEEvNT_6ParamsE --------------------------
	.section	.nv.shared._ZN7cutlass13device_kernelINS_4gemm6kernel13GemmUniversalIN4cute5tupleIJiiiiEEENS1_10collective13CollectiveMmaINS1_34MainloopSm90TmaGmmaWarpSpecializedILi5ENS5_IJNS4_1CILi2EEENSA_ILi4EEENSA_ILi1EEEEEENS1_32KernelTmaWarpSpecializedPingpongEEENS5_IJNSA_ILi64EEENSA_ILi256EEESH_EEENS_6half_tENS5_IJlSD_lEEESK_SL_NS4_8TiledMMAINS4_8MMA_AtomIJNS4_4SM904GMMA26MMA_64x256x16_F32F16F16_SSILNSP_5MajorE0ELSR_0ELNSP_7ScaleInE1ELSS_1EEEEEENS4_6LayoutINS5_IJSD_SD_SD_EEENS5_IJNSA_ILi0EEESX_SX_EEEEENS5_IJNS4_10UnderscoreES10_S10_EEEEENS4_23SM90_TMA_LOAD_MULTICASTENS4_14ComposedLayoutINS4_7SwizzleILi3ELi4ELi3EEENS4_18smem_ptr_flag_bitsILi16EEENSV_INS5_IJNSA_ILi8EEESH_EEENS5_IJSH_SD_EEEEEEEvNS4_8identityES13_S1D_vS1E_EENS_8epilogue10collective6detail29Sm90TmaWarpSpecializedAdapterINS1H_15DefaultEpilogueISK_SL_SL_NS1G_6thread17LinearCombinationISK_Li1EffLNS1L_9ScaleType4KindE0ELNS_15FloatRoundStyleE2ESK_EENS1_15EpilogueDefaultEEEEEvvEEEEvNT_6ParamsE,"aw",@nobits
	.sectionflags	@""
	.align	16
	.zero		1024


//--------------------- .nv.shared.reserved.0     --------------------------
	.section	.nv.shared.reserved.0,"aw",@nobits
	.weak		__nv_reservedSMEM_offset_0_alias
	.size		__nv_reservedSMEM_offset_0_alias, 0, 0
	.other		__nv_reservedSMEM_offset_0_alias,@"STO_CUDA_RESERVED_SHARED STV_DEFAULT"
__nv_reservedSMEM_offset_0_alias:
	.zero		0


//--------------------- .nv.global                --------------------------
	.section	.nv.global,"aw",@nobits
.nv.global:
	.type		_ZN40_INTERNAL_797b0de2_4_k_cu_c4a946ce_232694cute1_E,@object
	.size		_ZN40_INTERNAL_797b0de2_4_k_cu_c4a946ce_232694cute1_E,(_ZN40_INTERNAL_797b0de2_4_k_cu_c4a946ce_232694cuda3std3__45__cpo6cbeginE - _ZN40_INTERNAL_797b0de2_4_k_cu_c4a946ce_232694cute1_E)
_ZN40_INTERNAL_797b0de2_4_k_cu_c4a946ce_232694cute1_E:
	.zero		1
	.type		_ZN40_INTERNAL_797b0de2_4_k_cu_c4a946ce_232694cuda3std3__45__cpo6cbeginE,@object
	.size		_ZN40_INTERNAL_797b0de2_4_k_cu_c4a946ce_232694cuda3std3__45__cpo6cbeginE,(_ZN40_INTERNAL_797b0de2_4_k_cu_c4a946ce_232694cuda3std3__48in_placeE - _ZN40_INTERNAL_797b0de2_4_k_cu_c4a946ce_232694cuda3std3__45__cpo6cbeginE)
_ZN40_INTERNAL_797b0de2_4_k_cu_c4a946ce_232694cuda3std3__45__cpo6cbeginE:
	.zero		1
	.type		_ZN40_INTERNAL_797b0de2_4_k_cu_c4a946ce_232694cuda3std3__48in_placeE,@object
	.size		_ZN40_INTERNAL_797b0de2_4_k_cu_c4a946ce_232694cuda3std3__48in_placeE,(_ZN40_INTERNAL_797b0de2_4_k_cu_c4a946ce_232694cuda3std6ranges3__45__cpo9iter_moveE - _ZN40_INTERNAL_797b0de2_4_k_cu_c4a946ce_232694cuda3std3__48in_placeE)
_ZN40_INTERNAL_797b0de2_4_k_cu_c4a946ce_232694cuda3std3__48in_placeE:
	.zero		1
	.type		_ZN40_INTERNAL_797b0de2_4_k_cu_c4a946ce_232694cuda3std6ranges3__45__cpo9iter_moveE,@object
	.size		_ZN40_INTERNAL_797b0de2_4_k_cu_c4a946ce_232694cuda3std6ranges3__45__cpo9iter_moveE,(_ZN40_INTERNAL_797b0de2_4_k_cu_c4a946ce_232694cuda3std3__45__cpo5beginE - _ZN40_INTERNAL_797b0de2_4_k_cu_c4a946ce_232694cuda3std6ranges3__45__cpo9iter_moveE)
_ZN40_INTERNAL_797b0de2_4_k_cu_c4a946ce_232694cuda3std6ranges3__45__cpo9iter_moveE:
	.zero		1
	.type		_ZN40_INTERNAL_797b0de2_4_k_cu_c4a946ce_232694cuda3std3__45__cpo5beginE,@object
	.size		_ZN40_INTERNAL_797b0de2_4_k_cu_c4a946ce_232694cuda3std3__45__cpo5beginE,(_ZN40_INTERNAL_797b0de2_4_k_cu_c4a946ce_232694cuda3std3__442_GLOBAL__N__797b0de2_4_k_cu_c4a946ce_232696ignoreE - _ZN40_INTERNAL_797b0de2_4_k_cu_c4a946ce_232694cuda3std3__45__cpo5beginE)
_ZN40_INTERNAL_797b0de2_4_k_cu_c4a946ce_232694cuda3std3__45__cpo5beginE:
	.zero		1
	.type		_ZN40_INTERNAL_797b0de2_4_k_cu_c4a946ce_232694cuda3std3__442_GLOBAL__N__797b0de2_4_k_cu_c4a946ce_232696ignoreE,@object
	.size		_ZN40_INTERNAL_797b0de2_4_k_cu_c4a946ce_232694cuda3std3__442_GLOBAL__N__797b0de2_4_k_cu_c4a946ce_232696ignoreE,(_ZN40_INTERNAL_797b0de2_4_k_cu_c4a946ce_232694cute7productE - _ZN40_INTERNAL_797b0de2_4_k_cu_c4a946ce_232694cuda3std3__442_GLOBAL__N__797b0de2_4_k_cu_c4a946ce_232696ignoreE)
_ZN40_INTERNAL_797b0de2_4_k_cu_c4a946ce_232694cuda3std3__442_GLOBAL__N__797b0de2_4_k_cu_c4a946ce_232696ignoreE:
	.zero		1
	.type		_ZN40_INTERNAL_797b0de2_4_k_cu_c4a946ce_232694cute7productE,@object
	.size		_ZN40_INTERNAL_797b0de2_4_k_cu_c4a946ce_232694cute7productE,(_ZN40_INTERNAL_797b0de2_4_k_cu_c4a946ce_232694cuda3std3__45__cpo3endE - _ZN40_INTERNAL_797b0de2_4_k_cu_c4a946ce_232694cute7productE)
_ZN40_INTERNAL_797b0de2_4_k_cu_c4a946ce_232694cute7productE:
	.zero		1
	.type		_ZN40_INTERNAL_797b0de2_4_k_cu_c4a946ce_232694cuda3std3__45__cpo3endE,@object
	.size		_ZN40_INTERNAL_797b0de2_4_k_cu_c4a946ce_232694cuda3std3__45__cpo3endE,(_ZN40_INTERNAL_797b0de2_4_k_cu_c4a946ce_232694cuda3std3__419piecewise_constructE - _ZN40_INTERNAL_797b0de2_4_k_cu_c4a946ce_232694cuda3std3__45__cpo3endE)
_ZN40_INTERNAL_797b0de2_4_k_cu_c4a946ce_232694cuda3std3__45__cpo3endE:
	.zero		1
	.type		_ZN40_INTERNAL_797b0de2_4_k_cu_c4a946ce_232694cuda3std3__419piecewise_constructE,@object
	.size		_ZN40_INTERNAL_797b0de2_4_k_cu_c4a946ce_232694cuda3std3__419piecewise_constructE,(_ZN40_INTERNAL_797b0de2_4_k_cu_c4a946ce_232694cuda3std3__45__cpo4cendE - _ZN40_INTERNAL_797b0de2_4_k_cu_c4a946ce_232694cuda3std3__419piecewise_constructE)
_ZN40_INTERNAL_797b0de2_4_k_cu_c4a946ce_232694cuda3std3__419piecewise_constructE:
	.zero		1
	.type		_ZN40_INTERNAL_797b0de2_4_k_cu_c4a946ce_232694cuda3std3__45__cpo4cendE,@object
	.size		_ZN40_INTERNAL_797b0de2_4_k_cu_c4a946ce_232694cuda3std3__45__cpo4cendE,(_ZN40_INTERNAL_797b0de2_4_k_cu_c4a946ce_232694cuda3std6ranges3__45__cpo4swapE - _ZN40_INTERNAL_797b0de2_4_k_cu_c4a946ce_232694cuda3std3__45__cpo4cendE)
_ZN40_INTERNAL_797b0de2_4_k_cu_c4a946ce_232694cuda3std3__45__cpo4cendE:
	.zero		1
	.type		_ZN40_INTERNAL_797b0de2_4_k_cu_c4a946ce_232694cuda3std6ranges3__45__cpo4swapE,@object
	.size		_ZN40_INTERNAL_797b0de2_4_k_cu_c4a946ce_232694cuda3std6ranges3__45__cpo4swapE,(.L_8 - _ZN40_INTERNAL_797b0de2_4_k_cu_c4a946ce_232694cuda3std6ranges3__45__cpo4swapE)
_ZN40_INTERNAL_797b0de2_4_k_cu_c4a946ce_232694cuda3std6ranges3__45__cpo4swapE:
	.zero		1
.L_8:


//--------------------- .nv.constant0._ZN7cutlass13device_kernelINS_4gemm6kernel13GemmUniversalIN4cute5tupleIJiiiiEEENS1_10collective13CollectiveMmaINS1_34MainloopSm90TmaGmmaWarpSpecializedILi5ENS5_IJNS4_1CILi2EEENSA_ILi4EEENSA_ILi1EEEEEENS1_32KernelTmaWarpSpecializedPingpongEEENS5_IJNSA_ILi64EEENSA_ILi256EEESH_EEENS_6half_tENS5_IJlSD_lEEESK_SL_NS4_8TiledMMAINS4_8MMA_AtomIJNS4_4SM904GMMA26MMA_64x256x16_F32F16F16_SSILNSP_5MajorE0ELSR_0ELNSP_7ScaleInE1ELSS_1EEEEEENS4_6LayoutINS5_IJSD_SD_SD_EEENS5_IJNSA_ILi0EEESX_SX_EEEEENS5_IJNS4_10UnderscoreES10_S10_EEEEENS4_23SM90_TMA_LOAD_MULTICASTENS4_14ComposedLayoutINS4_7SwizzleILi3ELi4ELi3EEENS4_18smem_ptr_flag_bitsILi16EEENSV_INS5_IJNSA_ILi8EEESH_EEENS5_IJSH_SD_EEEEEEEvNS4_8identityES13_S1D_vS1E_EENS_8epilogue10collective6detail29Sm90TmaWarpSpecializedAdapterINS1H_15DefaultEpilogueISK_SL_SL_NS1G_6thread17LinearCombinationISK_Li1EffLNS1L_9ScaleType4KindE0ELNS_15FloatRoundStyleE2ESK_EENS1_15EpilogueDefaultEEEEEvvEEEEvNT_6ParamsE --------------------------
	.section	.nv.constant0._ZN7cutlass13device_kernelINS_4gemm6kernel13GemmUniversalIN4cute5tupleIJiiiiEEENS1_10collective13CollectiveMmaINS1_34MainloopSm90TmaGmmaWarpSpecializedILi5ENS5_IJNS4_1CILi2EEENSA_ILi4EEENSA_ILi1EEEEEENS1_32KernelTmaWarpSpecializedPingpongEEENS5_IJNSA_ILi64EEENSA_ILi256EEESH_EEENS_6half_tENS5_IJlSD_lEEESK_SL_NS4_8TiledMMAINS4_8MMA_AtomIJNS4_4SM904GMMA26MMA_64x256x16_F32F16F16_SSILNSP_5MajorE0ELSR_0ELNSP_7ScaleInE1ELSS_1EEEEEENS4_6LayoutINS5_IJSD_SD_SD_EEENS5_IJNSA_ILi0EEESX_SX_EEEEENS5_IJNS4_10UnderscoreES10_S10_EEEEENS4_23SM90_TMA_LOAD_MULTICASTENS4_14ComposedLayoutINS4_7SwizzleILi3ELi4ELi3EEENS4_18smem_ptr_flag_bitsILi16EEENSV_INS5_IJNSA_ILi8EEESH_EEENS5_IJSH_SD_EEEEEEEvNS4_8identityES13_S1D_vS1E_EENS_8epilogue10collective6detail29Sm90TmaWarpSpecializedAdapterINS1H_15DefaultEpilogueISK_SL_SL_NS1G_6thread17LinearCombinationISK_Li1EffLNS1L_9ScaleType4KindE0ELNS_15FloatRoundStyleE2ESK_EENS1_15EpilogueDefaultEEEEEvvEEEEvNT_6ParamsE,"a",@progbits
	.sectionflags	@""
	.align	4
.nv.constant0._ZN7cutlass13device_kernelINS_4gemm6kernel13GemmUniversalIN4cute5tupleIJiiiiEEENS1_10collective13CollectiveMmaINS1_34MainloopSm90TmaGmmaWarpSpecializedILi5ENS5_IJNS4_1CILi2EEENSA_ILi4EEENSA_ILi1EEEEEENS1_32KernelTmaWarpSpecializedPingpongEEENS5_IJNSA_ILi64EEENSA_ILi256EEESH_EEENS_6half_tENS5_IJlSD_lEEESK_SL_NS4_8TiledMMAINS4_8MMA_AtomIJNS4_4SM904GMMA26MMA_64x256x16_F32F16F16_SSILNSP_5MajorE0ELSR_0ELNSP_7ScaleInE1ELSS_1EEEEEENS4_6LayoutINS5_IJSD_SD_SD_EEENS5_IJNSA_ILi0EEESX_SX_EEEEENS5_IJNS4_10UnderscoreES10_S10_EEEEENS4_23SM90_TMA_LOAD_MULTICASTENS4_14ComposedLayoutINS4_7SwizzleILi3ELi4ELi3EEENS4_18smem_ptr_flag_bitsILi16EEENSV_INS5_IJNSA_ILi8EEESH_EEENS5_IJSH_SD_EEEEEEEvNS4_8identityES13_S1D_vS1E_EENS_8epilogue10collective6detail29Sm90TmaWarpSpecializedAdapterINS1H_15DefaultEpilogueISK_SL_SL_NS1G_6thread17LinearCombinationISK_Li1EffLNS1L_9ScaleType4KindE0ELNS_15FloatRoundStyleE2ESK_EENS1_15EpilogueDefaultEEEEEvvEEEEvNT_6ParamsE:
	.zero		1664


//--------------------- SYMBOLS --------------------------

	.type		.nv.reservedSmem.offset0,@object
	.size		.nv.reservedSmem.offset0,0x4
	.type		__assertfail,@function
